//
// Generated by NVIDIA NVVM Compiler
//
// Compiler Build ID: CL-36424714
// Cuda compilation tools, release 13.0, V13.0.88
// Based on NVVM 20.0.0
//

.version 9.0
.target sm_100
.address_size 64

	// .globl	_Z8simulatePjPfS_S_S_S0_S0_iS0_ii
.global .align 4 .b8 __cudart_i2opi_f[24] = {65, 144, 67, 60, 153, 149, 98, 219, 192, 221, 52, 245, 209, 87, 39, 252, 41, 21, 68, 78, 110, 131, 249, 162};

.visible .entry _Z8simulatePjPfS_S_S_S0_S0_iS0_ii(
	.param .u64 .ptr .align 1 _Z8simulatePjPfS_S_S_S0_S0_iS0_ii_param_0,
	.param .u64 .ptr .align 1 _Z8simulatePjPfS_S_S_S0_S0_iS0_ii_param_1,
	.param .u64 .ptr .align 1 _Z8simulatePjPfS_S_S_S0_S0_iS0_ii_param_2,
	.param .u64 .ptr .align 1 _Z8simulatePjPfS_S_S_S0_S0_iS0_ii_param_3,
	.param .u64 .ptr .align 1 _Z8simulatePjPfS_S_S_S0_S0_iS0_ii_param_4,
	.param .u64 .ptr .align 1 _Z8simulatePjPfS_S_S_S0_S0_iS0_ii_param_5,
	.param .u64 .ptr .align 1 _Z8simulatePjPfS_S_S_S0_S0_iS0_ii_param_6,
	.param .u32 _Z8simulatePjPfS_S_S_S0_S0_iS0_ii_param_7,
	.param .u64 .ptr .align 1 _Z8simulatePjPfS_S_S_S0_S0_iS0_ii_param_8,
	.param .u32 _Z8simulatePjPfS_S_S_S0_S0_iS0_ii_param_9,
	.param .u32 _Z8simulatePjPfS_S_S_S0_S0_iS0_ii_param_10
)
{
	.local .align 4 .b8 	__local_depot0[28];
	.reg .b64 	%SP;
	.reg .b64 	%SPL;
	.reg .pred 	%p<46>;
	.reg .b32 	%r<232>;
	.reg .b32 	%f<188>;
	.reg .b64 	%rd<84>;
	.reg .b64 	%fd<15>;

	mov.u64 	%SPL, __local_depot0;
	ld.param.u64 	%rd23, [_Z8simulatePjPfS_S_S_S0_S0_iS0_ii_param_0];
	ld.param.u64 	%rd24, [_Z8simulatePjPfS_S_S_S0_S0_iS0_ii_param_8];
	ld.param.u32 	%r68, [_Z8simulatePjPfS_S_S_S0_S0_iS0_ii_param_9];
	ld.param.u32 	%r69, [_Z8simulatePjPfS_S_S_S0_S0_iS0_ii_param_10];
	cvta.to.global.u64 	%rd25, %rd24;
	cvta.to.global.u64 	%rd26, %rd23;
	add.u64 	%rd1, %SPL, 0;
	add.u64 	%rd2, %SPL, 0;
	add.u64 	%rd3, %SPL, 0;
	mov.u32 	%r70, %ctaid.x;
	mov.u32 	%r71, %ntid.x;
	mov.u32 	%r72, %tid.x;
	mad.lo.s32 	%r73, %r70, %r71, %r72;
	mul.lo.s32 	%r74, %r68, %r73;
	mul.wide.s32 	%rd30, %r74, 4;
	add.s64 	%rd4, %rd25, %rd30;
	mul.wide.s32 	%rd31, %r73, 4;
	add.s64 	%rd32, %rd26, %rd31;
	ld.global.u32 	%r1, [%rd32];
	setp.lt.s32 	%p1, %r69, 1;
	@%p1 bra 	$L__BB0_41;
	shr.u32 	%r75, %r68, 31;
	add.s32 	%r76, %r68, %r75;
	shr.s32 	%r2, %r76, 1;
	setp.lt.s32 	%p2, %r68, 2;
	and.b32  	%r3, %r76, -2;
	mul.wide.s32 	%rd33, %r68, 4;
	add.s64 	%rd5, %rd4, %rd33;
	@%p2 bra 	$L__BB0_32;
	mov.b32 	%r212, 0;
	mov.u64 	%rd67, __cudart_i2opi_f;
$L__BB0_3:
	mov.b32 	%r214, 0;
	mov.u32 	%r213, %r1;
$L__BB0_4:
	shl.b32 	%r119, %r213, 13;
	xor.b32  	%r120, %r119, %r213;
	shr.u32 	%r121, %r120, 17;
	xor.b32  	%r122, %r121, %r120;
	shl.b32 	%r123, %r122, 5;
	xor.b32  	%r124, %r123, %r122;
	cvt.rn.f32.u32 	%f73, %r124;
	mul.f32 	%f74, %f73, 0f2F800000;
	shl.b32 	%r125, %r124, 13;
	xor.b32  	%r126, %r125, %r124;
	shr.u32 	%r127, %r126, 17;
	xor.b32  	%r128, %r127, %r126;
	shl.b32 	%r129, %r128, 5;
	xor.b32  	%r213, %r129, %r128;
	cvt.rn.f32.u32 	%f75, %r213;
	mul.f32 	%f76, %f75, 0f2F800000;
	cvt.f64.f32 	%fd5, %f74;
	mul.f64 	%fd6, %fd5, 0d401921FB54442D18;
	cvt.rn.f32.f64 	%f1, %fd6;
	setp.lt.f32 	%p16, %f76, 0f00800000;
	mul.f32 	%f77, %f76, 0f4B000000;
	selp.f32 	%f78, %f77, %f76, %p16;
	selp.f32 	%f79, 0fC1B80000, 0f00000000, %p16;
	mov.b32 	%r130, %f78;
	add.s32 	%r131, %r130, -1059760811;
	and.b32  	%r132, %r131, -8388608;
	sub.s32 	%r133, %r130, %r132;
	mov.b32 	%f80, %r133;
	cvt.rn.f32.s32 	%f81, %r132;
	fma.rn.f32 	%f82, %f81, 0f34000000, %f79;
	add.f32 	%f83, %f80, 0fBF800000;
	fma.rn.f32 	%f84, %f83, 0fBE055027, 0f3E1039F6;
	fma.rn.f32 	%f85, %f84, %f83, 0fBDF8CDCC;
	fma.rn.f32 	%f86, %f85, %f83, 0f3E0F2955;
	fma.rn.f32 	%f87, %f86, %f83, 0fBE2AD8B9;
	fma.rn.f32 	%f88, %f87, %f83, 0f3E4CED0B;
	fma.rn.f32 	%f89, %f88, %f83, 0fBE7FFF22;
	fma.rn.f32 	%f90, %f89, %f83, 0f3EAAAA78;
	fma.rn.f32 	%f91, %f90, %f83, 0fBF000000;
	mul.f32 	%f92, %f83, %f91;
	fma.rn.f32 	%f93, %f92, %f83, %f83;
	fma.rn.f32 	%f94, %f82, 0f3F317218, %f93;
	setp.gt.u32 	%p17, %r130, 2139095039;
	fma.rn.f32 	%f95, %f78, 0f7F800000, 0f7F800000;
	selp.f32 	%f96, %f95, %f94, %p17;
	setp.eq.f32 	%p18, %f78, 0f00000000;
	mul.f32 	%f97, %f96, 0fC0000000;
	selp.f32 	%f98, 0f7F800000, %f97, %p18;
	sqrt.rn.f32 	%f2, %f98;
	mul.f32 	%f99, %f1, 0f3F22F983;
	cvt.rni.s32.f32 	%r222, %f99;
	cvt.rn.f32.s32 	%f100, %r222;
	fma.rn.f32 	%f101, %f100, 0fBFC90FDA, %f1;
	fma.rn.f32 	%f102, %f100, 0fB3A22168, %f101;
	fma.rn.f32 	%f185, %f100, 0fA7C234C5, %f102;
	abs.f32 	%f4, %f1;
	setp.ltu.f32 	%p19, %f4, 0f47CE4780;
	mov.u32 	%r218, %r222;
	mov.f32 	%f184, %f185;
	@%p19 bra 	$L__BB0_12;
	setp.eq.f32 	%p20, %f4, 0f7F800000;
	@%p20 bra 	$L__BB0_11;
	mov.b32 	%r9, %f1;
	mov.b64 	%rd80, 0;
	mov.b32 	%r215, 0;
	mov.u64 	%rd78, __cudart_i2opi_f;
	mov.u64 	%rd79, %rd3;
$L__BB0_7:
	.pragma "nounroll";
	ld.global.nc.u32 	%r135, [%rd78];
	shl.b32 	%r136, %r9, 8;
	or.b32  	%r137, %r136, -2147483648;
	mad.wide.u32 	%rd47, %r135, %r137, %rd80;
	shr.u64 	%rd80, %rd47, 32;
	st.local.u32 	[%rd79], %rd47;
	add.s32 	%r215, %r215, 1;
	add.s64 	%rd79, %rd79, 4;
	add.s64 	%rd78, %rd78, 4;
	setp.ne.s32 	%p21, %r215, 6;
	@%p21 bra 	$L__BB0_7;
	shr.u32 	%r138, %r9, 23;
	st.local.u32 	[%rd3+24], %rd80;
	and.b32  	%r12, %r138, 31;
	and.b32  	%r139, %r138, 224;
	add.s32 	%r140, %r139, -128;
	shr.u32 	%r141, %r140, 5;
	mul.wide.u32 	%rd48, %r141, 4;
	sub.s64 	%rd12, %rd3, %rd48;
	ld.local.u32 	%r216, [%rd12+24];
	ld.local.u32 	%r217, [%rd12+20];
	setp.eq.s32 	%p22, %r12, 0;
	@%p22 bra 	$L__BB0_10;
	shf.l.wrap.b32 	%r216, %r217, %r216, %r12;
	ld.local.u32 	%r142, [%rd12+16];
	shf.l.wrap.b32 	%r217, %r142, %r217, %r12;
$L__BB0_10:
	shr.u32 	%r143, %r216, 30;
	shf.l.wrap.b32 	%r144, %r217, %r216, 2;
	shl.b32 	%r145, %r217, 2;
	shr.u32 	%r146, %r144, 31;
	add.s32 	%r218, %r146, %r143;
	xor.b32  	%r147, %r144, %r9;
	shr.s32 	%r148, %r144, 31;
	xor.b32  	%r149, %r148, %r144;
	xor.b32  	%r150, %r148, %r145;
	cvt.u64.u32 	%rd49, %r149;
	shl.b64 	%rd50, %rd49, 32;
	cvt.u64.u32 	%rd51, %r150;
	or.b64  	%rd52, %rd50, %rd51;
	cvt.rn.f64.s64 	%fd7, %rd52;
	mul.f64 	%fd8, %fd7, 0d3BF921FB54442D19;
	cvt.rn.f32.f64 	%f103, %fd8;
	neg.f32 	%f104, %f103;
	setp.lt.s32 	%p23, %r147, 0;
	selp.f32 	%f184, %f104, %f103, %p23;
	bra.uni 	$L__BB0_12;
$L__BB0_11:
	mov.f32 	%f105, 0f00000000;
	mul.rn.f32 	%f184, %f1, %f105;
	mov.b32 	%r218, 0;
$L__BB0_12:
	setp.ltu.f32 	%p24, %f4, 0f47CE4780;
	add.s32 	%r152, %r218, 1;
	mul.rn.f32 	%f106, %f184, %f184;
	and.b32  	%r153, %r218, 1;
	setp.eq.b32 	%p25, %r153, 1;
	selp.f32 	%f107, %f184, 0f3F800000, %p25;
	fma.rn.f32 	%f108, %f106, %f107, 0f00000000;
	fma.rn.f32 	%f109, %f106, 0f37CBAC00, 0fBAB607ED;
	selp.f32 	%f110, 0fB94D4153, %f109, %p25;
	selp.f32 	%f111, 0f3C0885E4, 0f3D2AAABB, %p25;
	fma.rn.f32 	%f112, %f110, %f106, %f111;
	selp.f32 	%f113, 0fBE2AAAA8, 0fBEFFFFFF, %p25;
	fma.rn.f32 	%f114, %f112, %f106, %f113;
	fma.rn.f32 	%f115, %f114, %f108, %f107;
	and.b32  	%r154, %r152, 2;
	setp.eq.s32 	%p26, %r154, 0;
	mov.f32 	%f116, 0f00000000;
	sub.f32 	%f117, %f116, %f115;
	selp.f32 	%f118, %f115, %f117, %p26;
	mul.f32 	%f119, %f2, %f118;
	shl.b32 	%r155, %r214, 1;
	mul.wide.u32 	%rd53, %r155, 4;
	add.s64 	%rd13, %rd4, %rd53;
	st.global.f32 	[%rd13], %f119;
	@%p24 bra 	$L__BB0_20;
	setp.eq.f32 	%p27, %f4, 0f7F800000;
	@%p27 bra 	$L__BB0_19;
	mov.b32 	%r21, %f1;
	shl.b32 	%r157, %r21, 8;
	or.b32  	%r22, %r157, -2147483648;
	mov.b64 	%rd81, 0;
	mov.b32 	%r219, 0;
$L__BB0_15:
	.pragma "nounroll";
	mul.wide.u32 	%rd55, %r219, 4;
	mov.u64 	%rd56, __cudart_i2opi_f;
	add.s64 	%rd57, %rd56, %rd55;
	ld.global.nc.u32 	%r158, [%rd57];
	mad.wide.u32 	%rd58, %r158, %r22, %rd81;
	shr.u64 	%rd81, %rd58, 32;
	add.s64 	%rd59, %rd2, %rd55;
	st.local.u32 	[%rd59], %rd58;
	add.s32 	%r219, %r219, 1;
	setp.ne.s32 	%p28, %r219, 6;
	@%p28 bra 	$L__BB0_15;
	shr.u32 	%r159, %r21, 23;
	st.local.u32 	[%rd2+24], %rd81;
	and.b32  	%r25, %r159, 31;
	and.b32  	%r160, %r159, 224;
	add.s32 	%r161, %r160, -128;
	shr.u32 	%r162, %r161, 5;
	mul.wide.u32 	%rd60, %r162, 4;
	sub.s64 	%rd16, %rd2, %rd60;
	ld.local.u32 	%r220, [%rd16+24];
	ld.local.u32 	%r221, [%rd16+20];
	setp.eq.s32 	%p29, %r25, 0;
	@%p29 bra 	$L__BB0_18;
	shf.l.wrap.b32 	%r220, %r221, %r220, %r25;
	ld.local.u32 	%r163, [%rd16+16];
	shf.l.wrap.b32 	%r221, %r163, %r221, %r25;
$L__BB0_18:
	shr.u32 	%r164, %r220, 30;
	shf.l.wrap.b32 	%r165, %r221, %r220, 2;
	shl.b32 	%r166, %r221, 2;
	shr.u32 	%r167, %r165, 31;
	add.s32 	%r222, %r167, %r164;
	xor.b32  	%r168, %r165, %r21;
	shr.s32 	%r169, %r165, 31;
	xor.b32  	%r170, %r169, %r165;
	xor.b32  	%r171, %r169, %r166;
	cvt.u64.u32 	%rd61, %r170;
	shl.b64 	%rd62, %rd61, 32;
	cvt.u64.u32 	%rd63, %r171;
	or.b64  	%rd64, %rd62, %rd63;
	cvt.rn.f64.s64 	%fd9, %rd64;
	mul.f64 	%fd10, %fd9, 0d3BF921FB54442D19;
	cvt.rn.f32.f64 	%f120, %fd10;
	neg.f32 	%f121, %f120;
	setp.lt.s32 	%p30, %r168, 0;
	selp.f32 	%f185, %f121, %f120, %p30;
	bra.uni 	$L__BB0_20;
$L__BB0_19:
	mov.f32 	%f122, 0f00000000;
	mul.rn.f32 	%f185, %f1, %f122;
	mov.b32 	%r222, 0;
$L__BB0_20:
	mul.rn.f32 	%f123, %f185, %f185;
	and.b32  	%r173, %r222, 1;
	setp.eq.b32 	%p31, %r173, 1;
	selp.f32 	%f124, 0f3F800000, %f185, %p31;
	fma.rn.f32 	%f125, %f123, %f124, 0f00000000;
	fma.rn.f32 	%f126, %f123, 0f37CBAC00, 0fBAB607ED;
	selp.f32 	%f127, %f126, 0fB94D4153, %p31;
	selp.f32 	%f128, 0f3D2AAABB, 0f3C0885E4, %p31;
	fma.rn.f32 	%f129, %f127, %f123, %f128;
	selp.f32 	%f130, 0fBEFFFFFF, 0fBE2AAAA8, %p31;
	fma.rn.f32 	%f131, %f129, %f123, %f130;
	fma.rn.f32 	%f132, %f131, %f125, %f124;
	and.b32  	%r174, %r222, 2;
	setp.eq.s32 	%p32, %r174, 0;
	mov.f32 	%f133, 0f00000000;
	sub.f32 	%f134, %f133, %f132;
	selp.f32 	%f135, %f132, %f134, %p32;
	mul.f32 	%f136, %f2, %f135;
	st.global.f32 	[%rd13+4], %f136;
	add.s32 	%r214, %r214, 1;
	setp.eq.s32 	%p33, %r214, %r2;
	@%p33 bra 	$L__BB0_21;
	bra.uni 	$L__BB0_4;
$L__BB0_21:
	shl.b32 	%r175, %r2, 1;
	setp.lt.s32 	%p34, %r175, %r68;
	@%p34 bra 	$L__BB0_22;
	bra.uni 	$L__BB0_31;
$L__BB0_22:
	shl.b32 	%r176, %r213, 13;
	xor.b32  	%r177, %r176, %r213;
	shr.u32 	%r178, %r177, 17;
	xor.b32  	%r179, %r178, %r177;
	shl.b32 	%r180, %r179, 5;
	xor.b32  	%r181, %r180, %r179;
	cvt.rn.f32.u32 	%f137, %r181;
	mul.f32 	%f138, %f137, 0f2F800000;
	shl.b32 	%r182, %r181, 13;
	xor.b32  	%r183, %r182, %r181;
	shr.u32 	%r184, %r183, 17;
	xor.b32  	%r185, %r184, %r183;
	shl.b32 	%r186, %r185, 5;
	xor.b32  	%r187, %r186, %r185;
	cvt.rn.f32.u32 	%f139, %r187;
	mul.f32 	%f140, %f139, 0f2F800000;
	cvt.f64.f32 	%fd11, %f138;
	mul.f64 	%fd12, %fd11, 0d401921FB54442D18;
	cvt.rn.f32.f64 	%f11, %fd12;
	setp.lt.f32 	%p35, %f140, 0f00800000;
	mul.f32 	%f141, %f140, 0f4B000000;
	selp.f32 	%f142, %f141, %f140, %p35;
	selp.f32 	%f143, 0fC1B80000, 0f00000000, %p35;
	mov.b32 	%r188, %f142;
	add.s32 	%r189, %r188, -1059760811;
	and.b32  	%r190, %r189, -8388608;
	sub.s32 	%r191, %r188, %r190;
	mov.b32 	%f144, %r191;
	cvt.rn.f32.s32 	%f145, %r190;
	fma.rn.f32 	%f146, %f145, 0f34000000, %f143;
	add.f32 	%f147, %f144, 0fBF800000;
	fma.rn.f32 	%f148, %f147, 0fBE055027, 0f3E1039F6;
	fma.rn.f32 	%f149, %f148, %f147, 0fBDF8CDCC;
	fma.rn.f32 	%f150, %f149, %f147, 0f3E0F2955;
	fma.rn.f32 	%f151, %f150, %f147, 0fBE2AD8B9;
	fma.rn.f32 	%f152, %f151, %f147, 0f3E4CED0B;
	fma.rn.f32 	%f153, %f152, %f147, 0fBE7FFF22;
	fma.rn.f32 	%f154, %f153, %f147, 0f3EAAAA78;
	fma.rn.f32 	%f155, %f154, %f147, 0fBF000000;
	mul.f32 	%f156, %f147, %f155;
	fma.rn.f32 	%f157, %f156, %f147, %f147;
	fma.rn.f32 	%f158, %f146, 0f3F317218, %f157;
	setp.gt.u32 	%p36, %r188, 2139095039;
	fma.rn.f32 	%f159, %f142, 0f7F800000, 0f7F800000;
	selp.f32 	%f160, %f159, %f158, %p36;
	setp.eq.f32 	%p37, %f142, 0f00000000;
	mul.f32 	%f161, %f160, 0fC0000000;
	selp.f32 	%f12, 0f7F800000, %f161, %p37;
	mul.f32 	%f162, %f11, 0f3F22F983;
	cvt.rni.s32.f32 	%r226, %f162;
	cvt.rn.f32.s32 	%f163, %r226;
	fma.rn.f32 	%f164, %f163, 0fBFC90FDA, %f11;
	fma.rn.f32 	%f165, %f163, 0fB3A22168, %f164;
	fma.rn.f32 	%f186, %f163, 0fA7C234C5, %f165;
	abs.f32 	%f14, %f11;
	setp.ltu.f32 	%p38, %f14, 0f47CE4780;
	@%p38 bra 	$L__BB0_30;
	setp.eq.f32 	%p39, %f14, 0f7F800000;
	@%p39 bra 	$L__BB0_29;
	mov.b32 	%r36, %f11;
	shl.b32 	%r193, %r36, 8;
	or.b32  	%r37, %r193, -2147483648;
	mov.b64 	%rd82, 0;
	mov.b32 	%r223, 0;
$L__BB0_25:
	.pragma "nounroll";
	mul.wide.u32 	%rd66, %r223, 4;
	add.s64 	%rd68, %rd67, %rd66;
	ld.global.nc.u32 	%r194, [%rd68];
	mad.wide.u32 	%rd69, %r194, %r37, %rd82;
	shr.u64 	%rd82, %rd69, 32;
	add.s64 	%rd70, %rd1, %rd66;
	st.local.u32 	[%rd70], %rd69;
	add.s32 	%r223, %r223, 1;
	setp.ne.s32 	%p40, %r223, 6;
	@%p40 bra 	$L__BB0_25;
	shr.u32 	%r195, %r36, 23;
	st.local.u32 	[%rd1+24], %rd82;
	and.b32  	%r40, %r195, 31;
	and.b32  	%r196, %r195, 224;
	add.s32 	%r197, %r196, -128;
	shr.u32 	%r198, %r197, 5;
	mul.wide.u32 	%rd71, %r198, 4;
	sub.s64 	%rd19, %rd1, %rd71;
	ld.local.u32 	%r224, [%rd19+24];
	ld.local.u32 	%r225, [%rd19+20];
	setp.eq.s32 	%p41, %r40, 0;
	@%p41 bra 	$L__BB0_28;
	shf.l.wrap.b32 	%r224, %r225, %r224, %r40;
	ld.local.u32 	%r199, [%rd19+16];
	shf.l.wrap.b32 	%r225, %r199, %r225, %r40;
$L__BB0_28:
	shr.u32 	%r200, %r224, 30;
	shf.l.wrap.b32 	%r201, %r225, %r224, 2;
	shl.b32 	%r202, %r225, 2;
	shr.u32 	%r203, %r201, 31;
	add.s32 	%r226, %r203, %r200;
	xor.b32  	%r204, %r201, %r36;
	shr.s32 	%r205, %r201, 31;
	xor.b32  	%r206, %r205, %r201;
	xor.b32  	%r207, %r205, %r202;
	cvt.u64.u32 	%rd72, %r206;
	shl.b64 	%rd73, %rd72, 32;
	cvt.u64.u32 	%rd74, %r207;
	or.b64  	%rd75, %rd73, %rd74;
	cvt.rn.f64.s64 	%fd13, %rd75;
	mul.f64 	%fd14, %fd13, 0d3BF921FB54442D19;
	cvt.rn.f32.f64 	%f166, %fd14;
	neg.f32 	%f167, %f166;
	setp.lt.s32 	%p42, %r204, 0;
	selp.f32 	%f186, %f167, %f166, %p42;
	bra.uni 	$L__BB0_30;
$L__BB0_29:
	mov.f32 	%f168, 0f00000000;
	mul.rn.f32 	%f186, %f11, %f168;
	mov.b32 	%r226, 0;
$L__BB0_30:
	add.s32 	%r209, %r226, 1;
	mul.rn.f32 	%f169, %f186, %f186;
	and.b32  	%r210, %r226, 1;
	setp.eq.b32 	%p43, %r210, 1;
	selp.f32 	%f170, %f186, 0f3F800000, %p43;
	fma.rn.f32 	%f171, %f169, %f170, 0f00000000;
	fma.rn.f32 	%f172, %f169, 0f37CBAC00, 0fBAB607ED;
	selp.f32 	%f173, 0fB94D4153, %f172, %p43;
	selp.f32 	%f174, 0f3C0885E4, 0f3D2AAABB, %p43;
	fma.rn.f32 	%f175, %f173, %f169, %f174;
	selp.f32 	%f176, 0fBE2AAAA8, 0fBEFFFFFF, %p43;
	fma.rn.f32 	%f177, %f175, %f169, %f176;
	fma.rn.f32 	%f178, %f177, %f171, %f170;
	and.b32  	%r211, %r209, 2;
	setp.eq.s32 	%p44, %r211, 0;
	mov.f32 	%f179, 0f00000000;
	sub.f32 	%f180, %f179, %f178;
	selp.f32 	%f181, %f178, %f180, %p44;
	sqrt.rn.f32 	%f182, %f12;
	mul.f32 	%f183, %f182, %f181;
	st.global.f32 	[%rd5+-4], %f183;
$L__BB0_31:
	add.s32 	%r212, %r212, 1;
	setp.eq.s32 	%p45, %r212, %r69;
	@%p45 bra 	$L__BB0_41;
	bra.uni 	$L__BB0_3;
$L__BB0_32:
	setp.ge.s32 	%p3, %r3, %r68;
	@%p3 bra 	$L__BB0_41;
	shl.b32 	%r78, %r1, 13;
	xor.b32  	%r79, %r78, %r1;
	shr.u32 	%r80, %r79, 17;
	xor.b32  	%r81, %r80, %r79;
	shl.b32 	%r82, %r81, 5;
	xor.b32  	%r83, %r82, %r81;
	cvt.rn.f32.u32 	%f25, %r83;
	mul.f32 	%f26, %f25, 0f2F800000;
	shl.b32 	%r84, %r83, 13;
	xor.b32  	%r85, %r84, %r83;
	shr.u32 	%r86, %r85, 17;
	xor.b32  	%r87, %r86, %r85;
	shl.b32 	%r88, %r87, 5;
	xor.b32  	%r89, %r88, %r87;
	cvt.rn.f32.u32 	%f27, %r89;
	mul.f32 	%f28, %f27, 0f2F800000;
	cvt.f64.f32 	%fd1, %f26;
	mul.f64 	%fd2, %fd1, 0d401921FB54442D18;
	cvt.rn.f32.f64 	%f29, %fd2;
	setp.lt.f32 	%p4, %f28, 0f00800000;
	mul.f32 	%f30, %f28, 0f4B000000;
	selp.f32 	%f31, %f30, %f28, %p4;
	selp.f32 	%f32, 0fC1B80000, 0f00000000, %p4;
	mov.b32 	%r90, %f31;
	add.s32 	%r91, %r90, -1059760811;
	and.b32  	%r92, %r91, -8388608;
	sub.s32 	%r93, %r90, %r92;
	mov.b32 	%f33, %r93;
	cvt.rn.f32.s32 	%f34, %r92;
	fma.rn.f32 	%f35, %f34, 0f34000000, %f32;
	add.f32 	%f36, %f33, 0fBF800000;
	fma.rn.f32 	%f37, %f36, 0fBE055027, 0f3E1039F6;
	fma.rn.f32 	%f38, %f37, %f36, 0fBDF8CDCC;
	fma.rn.f32 	%f39, %f38, %f36, 0f3E0F2955;
	fma.rn.f32 	%f40, %f39, %f36, 0fBE2AD8B9;
	fma.rn.f32 	%f41, %f40, %f36, 0f3E4CED0B;
	fma.rn.f32 	%f42, %f41, %f36, 0fBE7FFF22;
	fma.rn.f32 	%f43, %f42, %f36, 0f3EAAAA78;
	fma.rn.f32 	%f44, %f43, %f36, 0fBF000000;
	mul.f32 	%f45, %f36, %f44;
	fma.rn.f32 	%f46, %f45, %f36, %f36;
	fma.rn.f32 	%f47, %f35, 0f3F317218, %f46;
	setp.gt.u32 	%p5, %r90, 2139095039;
	fma.rn.f32 	%f48, %f31, 0f7F800000, 0f7F800000;
	selp.f32 	%f49, %f48, %f47, %p5;
	setp.eq.f32 	%p6, %f31, 0f00000000;
	mul.f32 	%f50, %f49, 0fC0000000;
	selp.f32 	%f51, 0f7F800000, %f50, %p6;
	sqrt.rn.f32 	%f18, %f51;
	mul.f32 	%f52, %f29, 0f3F22F983;
	cvt.rni.s32.f32 	%r50, %f52;
	cvt.rn.f32.s32 	%f53, %r50;
	fma.rn.f32 	%f54, %f53, 0fBFC90FDA, %f29;
	fma.rn.f32 	%f55, %f53, 0fB3A22168, %f54;
	fma.rn.f32 	%f19, %f53, 0fA7C234C5, %f55;
	abs.f32 	%f20, %f29;
	mov.b32 	%r51, %f29;
	shr.u32 	%r94, %r51, 23;
	and.b32  	%r95, %r94, 224;
	add.s32 	%r96, %r95, -128;
	shl.b32 	%r97, %r51, 8;
	or.b32  	%r52, %r97, -2147483648;
	shr.u32 	%r98, %r96, 5;
	and.b32  	%r53, %r94, 31;
	mul.wide.u32 	%rd34, %r98, 4;
	sub.s64 	%rd20, %rd1, %rd34;
	sub.s32 	%r54, 32, %r53;
	mov.f32 	%f56, 0f00000000;
	mul.rn.f32 	%f21, %f29, %f56;
	mov.b32 	%r227, 0;
	mov.u64 	%rd37, __cudart_i2opi_f;
$L__BB0_34:
	setp.eq.f32 	%p7, %f20, 0f7F800000;
	setp.ltu.f32 	%p8, %f20, 0f47CE4780;
	or.pred  	%p9, %p8, %p7;
	selp.b32 	%r231, %r50, 0, %p8;
	selp.f32 	%f187, %f19, %f21, %p8;
	@%p9 bra 	$L__BB0_40;
	mov.b64 	%rd83, 0;
	mov.b32 	%r228, 0;
$L__BB0_36:
	.pragma "nounroll";
	mul.wide.u32 	%rd36, %r228, 4;
	add.s64 	%rd38, %rd37, %rd36;
	ld.global.nc.u32 	%r100, [%rd38];
	mad.wide.u32 	%rd39, %r100, %r52, %rd83;
	shr.u64 	%rd83, %rd39, 32;
	add.s64 	%rd40, %rd1, %rd36;
	st.local.u32 	[%rd40], %rd39;
	add.s32 	%r228, %r228, 1;
	setp.ne.s32 	%p10, %r228, 6;
	@%p10 bra 	$L__BB0_36;
	setp.eq.s32 	%p11, %r53, 0;
	st.local.u32 	[%rd1+24], %rd83;
	ld.local.u32 	%r229, [%rd20+24];
	ld.local.u32 	%r230, [%rd20+20];
	@%p11 bra 	$L__BB0_39;
	shl.b32 	%r101, %r229, %r53;
	shr.u32 	%r102, %r230, %r54;
	add.s32 	%r229, %r102, %r101;
	shl.b32 	%r103, %r230, %r53;
	ld.local.u32 	%r104, [%rd20+16];
	shr.u32 	%r105, %r104, %r54;
	add.s32 	%r230, %r105, %r103;
$L__BB0_39:
	shr.u32 	%r106, %r229, 30;
	shf.l.wrap.b32 	%r107, %r230, %r229, 2;
	shl.b32 	%r108, %r230, 2;
	shr.u32 	%r109, %r107, 31;
	add.s32 	%r231, %r109, %r106;
	xor.b32  	%r110, %r107, %r51;
	shr.s32 	%r111, %r107, 31;
	xor.b32  	%r112, %r111, %r107;
	xor.b32  	%r113, %r111, %r108;
	cvt.u64.u32 	%rd41, %r112;
	shl.b64 	%rd42, %rd41, 32;
	cvt.u64.u32 	%rd43, %r113;
	or.b64  	%rd44, %rd42, %rd43;
	cvt.rn.f64.s64 	%fd3, %rd44;
	mul.f64 	%fd4, %fd3, 0d3BF921FB54442D19;
	cvt.rn.f32.f64 	%f57, %fd4;
	neg.f32 	%f58, %f57;
	setp.lt.s32 	%p12, %r110, 0;
	selp.f32 	%f187, %f58, %f57, %p12;
$L__BB0_40:
	add.s32 	%r114, %r231, 1;
	mul.rn.f32 	%f59, %f187, %f187;
	and.b32  	%r115, %r231, 1;
	setp.eq.b32 	%p13, %r115, 1;
	selp.f32 	%f60, %f187, 0f3F800000, %p13;
	fma.rn.f32 	%f61, %f59, %f60, 0f00000000;
	fma.rn.f32 	%f62, %f59, 0f37CBAC00, 0fBAB607ED;
	selp.f32 	%f63, 0fB94D4153, %f62, %p13;
	selp.f32 	%f64, 0f3C0885E4, 0f3D2AAABB, %p13;
	fma.rn.f32 	%f65, %f63, %f59, %f64;
	selp.f32 	%f66, 0fBE2AAAA8, 0fBEFFFFFF, %p13;
	fma.rn.f32 	%f67, %f65, %f59, %f66;
	fma.rn.f32 	%f68, %f67, %f61, %f60;
	and.b32  	%r116, %r114, 2;
	setp.eq.s32 	%p14, %r116, 0;
	mov.f32 	%f69, 0f00000000;
	sub.f32 	%f70, %f69, %f68;
	selp.f32 	%f71, %f68, %f70, %p14;
	mul.f32 	%f72, %f18, %f71;
	st.global.f32 	[%rd5+-4], %f72;
	add.s32 	%r227, %r227, 1;
	setp.ne.s32 	%p15, %r227, %r69;
	@%p15 bra 	$L__BB0_34;
$L__BB0_41:
	ret;

}


// ===== COMPILED SASS (sm_100) =====

	.target	sm_100

	.elftype	@"ET_EXEC"


//--------------------- .note.nv.tkinfo           --------------------------
	.section	.note.nv.tkinfo,"",@"SHT_NOTE"
	.sectionflags	@"SHF_NOTE_NV_TKINFO"
	.tkinfo
        /*0018*/ 	.word	0x00000002
        /*0030*/ 	.string	""
        /*0030*/ 	.string	"ptxas"
        /*0030*/ 	.string	"Cuda compilation tools, release 13.0, V13.0.88"
        /*0030*/ 	.string	"Build cuda_13.0.r13.0/compiler.36424714_0"
        /*0030*/ 	.string	"-arch sm_100 -m 64 "



//--------------------- .note.nv.cuinfo           --------------------------
	.section	.note.nv.cuinfo,"",@"SHT_NOTE"
	.sectionflags	@"SHF_NOTE_NV_CUINFO"
        /*0018*/ 	.short	0x0002
        /*001a*/ 	.short	0x0064
        /*001c*/ 	.short	0x0082
	.zero		2


//--------------------- .nv.info                  --------------------------
	.section	.nv.info,"",@"SHT_CUDA_INFO"
	.align	4


	//----- nvinfo : EIATTR_REGCOUNT
	.align		4
        /*0000*/ 	.byte	0x04, 0x2f
        /*0002*/ 	.short	(.L_2 - .L_1)
	.align		4
.L_1:
        /*0004*/ 	.word	index@(_Z8simulatePjPfS_S_S_S0_S0_iS0_ii)
        /*0008*/ 	.word	0x00000020


	//----- nvinfo : EIATTR_FRAME_SIZE
	.align		4
.L_2:
        /*000c*/ 	.byte	0x04, 0x11
        /*000e*/ 	.short	(.L_4 - .L_3)
	.align		4
.L_3:
        /*0010*/ 	.word	index@($__internal_0_$__cuda_sm20_sqrt_rn_f32_slowpath)
        /*0014*/ 	.word	0x00000000


	//----- nvinfo : EIATTR_FRAME_SIZE
	.align		4
.L_4:
        /*0018*/ 	.byte	0x04, 0x11
        /*001a*/ 	.short	(.L_6 - .L_5)
	.align		4
.L_5:
        /*001c*/ 	.word	index@(_Z8simulatePjPfS_S_S_S0_S0_iS0_ii)
        /*0020*/ 	.word	0x00000000


	//----- nvinfo : EIATTR_MIN_STACK_SIZE
	.align		4
.L_6:
        /*0024*/ 	.byte	0x04, 0x12
        /*0026*/ 	.short	(.L_8 - .L_7)
	.align		4
.L_7:
        /*0028*/ 	.word	index@(_Z8simulatePjPfS_S_S_S0_S0_iS0_ii)
        /*002c*/ 	.word	0x00000000
.L_8:


//--------------------- .nv.compat                --------------------------
	.section	.nv.compat,"",@"SHT_CUDA_COMPAT_INFO"
	.align	4
        /*0000*/ 	.byte	0x02, 0x09, 0x00, 0x00, 0x02, 0x02, 0x01, 0x00, 0x02, 0x05, 0x05, 0x00, 0x03, 0x07, 0x01, 0x01
        /*0010*/ 	.byte	0x02, 0x03, 0x00, 0x00, 0x02, 0x06, 0x01, 0x00, 0x04, 0x0b, 0x08, 0x00, 0x01, 0x00, 0x00, 0x00
        /*0020*/ 	.byte	0x00, 0x00, 0x00, 0x00


//--------------------- .nv.info._Z8simulatePjPfS_S_S_S0_S0_iS0_ii --------------------------
	.section	.nv.info._Z8simulatePjPfS_S_S_S0_S0_iS0_ii,"",@"SHT_CUDA_INFO"
	.sectionflags	@""
	.align	4


	//----- nvinfo : EIATTR_CUDA_API_VERSION
	.align		4
        /*0000*/ 	.byte	0x04, 0x37
        /*0002*/ 	.short	(.L_10 - .L_9)
.L_9:
        /*0004*/ 	.word	0x00000082


	//----- nvinfo : EIATTR_KPARAM_INFO
	.align		4
.L_10:
        /*0008*/ 	.byte	0x04, 0x17
        /*000a*/ 	.short	(.L_12 - .L_11)
.L_11:
        /*000c*/ 	.word	0x00000000
        /*0010*/ 	.short	0x000a
        /*0012*/ 	.short	0x004c
        /*0014*/ 	.byte	0x00, 0xf0, 0x11, 0x00


	//----- nvinfo : EIATTR_KPARAM_INFO
	.align		4
.L_12:
        /*0018*/ 	.byte	0x04, 0x17
        /*001a*/ 	.short	(.L_14 - .L_13)
.L_13:
        /*001c*/ 	.word	0x00000000
        /*0020*/ 	.short	0x0009
        /*0022*/ 	.short	0x0048
        /*0024*/ 	.byte	0x00, 0xf0, 0x11, 0x00


	//----- nvinfo : EIATTR_KPARAM_INFO
	.align		4
.L_14:
        /*0028*/ 	.byte	0x04, 0x17
        /*002a*/ 	.short	(.L_16 - .L_15)
.L_15:
        /*002c*/ 	.word	0x00000000
        /*0030*/ 	.short	0x0008
        /*0032*/ 	.short	0x0040
        /*0034*/ 	.byte	0x00, 0xf5, 0x21, 0x00


	//----- nvinfo : EIATTR_KPARAM_INFO
	.align		4
.L_16:
        /*0038*/ 	.byte	0x04, 0x17
        /*003a*/ 	.short	(.L_18 - .L_17)
.L_17:
        /*003c*/ 	.word	0x00000000
        /*0040*/ 	.short	0x0007
        /*0042*/ 	.short	0x0038
        /*0044*/ 	.byte	0x00, 0xf0, 0x11, 0x00


	//----- nvinfo : EIATTR_KPARAM_INFO
	.align		4
.L_18:
        /*0048*/ 	.byte	0x04, 0x17
        /*004a*/ 	.short	(.L_20 - .L_19)
.L_19:
        /*004c*/ 	.word	0x00000000
        /*0050*/ 	.short	0x0006
        /*0052*/ 	.short	0x0030
        /*0054*/ 	.byte	0x00, 0xf5, 0x21, 0x00


	//----- nvinfo : EIATTR_KPARAM_INFO
	.align		4
.L_20:
        /*0058*/ 	.byte	0x04, 0x17
        /*005a*/ 	.short	(.L_22 - .L_21)
.L_21:
        /*005c*/ 	.word	0x00000000
        /*0060*/ 	.short	0x0005
        /*0062*/ 	.short	0x0028
        /*0064*/ 	.byte	0x00, 0xf5, 0x21, 0x00


	//----- nvinfo : EIATTR_KPARAM_INFO
	.align		4
.L_22:
        /*0068*/ 	.byte	0x04, 0x17
        /*006a*/ 	.short	(.L_24 - .L_23)
.L_23:
        /*006c*/ 	.word	0x00000000
        /*0070*/ 	.short	0x0004
        /*0072*/ 	.short	0x0020
        /*0074*/ 	.byte	0x00, 0xf5, 0x21, 0x00


	//----- nvinfo : EIATTR_KPARAM_INFO
	.align		4
.L_24:
        /*0078*/ 	.byte	0x04, 0x17
        /*007a*/ 	.short	(.L_26 - .L_25)
.L_25:
        /*007c*/ 	.word	0x00000000
        /*0080*/ 	.short	0x0003
        /*0082*/ 	.short	0x0018
        /*0084*/ 	.byte	0x00, 0xf5, 0x21, 0x00


	//----- nvinfo : EIATTR_KPARAM_INFO
	.align		4
.L_26:
        /*0088*/ 	.byte	0x04, 0x17
        /*008a*/ 	.short	(.L_28 - .L_27)
.L_27:
        /*008c*/ 	.word	0x00000000
        /*0090*/ 	.short	0x0002
        /*0092*/ 	.short	0x0010
        /*0094*/ 	.byte	0x00, 0xf5, 0x21, 0x00


	//----- nvinfo : EIATTR_KPARAM_INFO
	.align		4
.L_28:
        /*0098*/ 	.byte	0x04, 0x17
        /*009a*/ 	.short	(.L_30 - .L_29)
.L_29:
        /*009c*/ 	.word	0x00000000
        /*00a0*/ 	.short	0x0001
        /*00a2*/ 	.short	0x0008
        /*00a4*/ 	.byte	0x00, 0xf5, 0x21, 0x00


	//----- nvinfo : EIATTR_KPARAM_INFO
	.align		4
.L_30:
        /*00a8*/ 	.byte	0x04, 0x17
        /*00aa*/ 	.short	(.L_32 - .L_31)
.L_31:
        /*00ac*/ 	.word	0x00000000
        /*00b0*/ 	.short	0x0000
        /*00b2*/ 	.short	0x0000
        /*00b4*/ 	.byte	0x00, 0xf5, 0x21, 0x00


	//----- nvinfo : EIATTR_SPARSE_MMA_MASK
	.align		4
.L_32:
        /*00b8*/ 	.byte	0x03, 0x50
        /*00ba*/ 	.short	0x0000


	//----- nvinfo : EIATTR_MAXREG_COUNT
	.align		4
        /*00bc*/ 	.byte	0x03, 0x1b
        /*00be*/ 	.short	0x00ff


	//----- nvinfo : EIATTR_MERCURY_ISA_VERSION
	.align		4
        /*00c0*/ 	.byte	0x03, 0x5f
        /*00c2*/ 	.short	0x0101


	//----- nvinfo : EIATTR_VRC_CTA_INIT_COUNT
	.align		4
        /*00c4*/ 	.byte	0x02, 0x4a
	.zero		1
	.zero		1


	//----- nvinfo : EIATTR_EXIT_INSTR_OFFSETS
	.align		4
        /*00c8*/ 	.byte	0x04, 0x1c
        /*00ca*/ 	.short	(.L_34 - .L_33)


	//   ....[0]....
.L_33:
        /*00cc*/ 	.word	0x00000070


	//   ....[1]....
        /*00d0*/ 	.word	0x00001fe0


	//   ....[2]....
        /*00d4*/ 	.word	0x00002020


	//   ....[3]....
        /*00d8*/ 	.word	0x00002c50


	//----- nvinfo : EIATTR_CRS_STACK_SIZE
	.align		4
.L_34:
        /*00dc*/ 	.byte	0x04, 0x1e
        /*00de*/ 	.short	(.L_36 - .L_35)
.L_35:
        /*00e0*/ 	.word	0x00000000


	//----- nvinfo : EIATTR_CBANK_PARAM_SIZE
	.align		4
.L_36:
        /*00e4*/ 	.byte	0x03, 0x19
        /*00e6*/ 	.short	0x0050


	//----- nvinfo : EIATTR_PARAM_CBANK
	.align		4
        /*00e8*/ 	.byte	0x04, 0x0a
        /*00ea*/ 	.short	(.L_38 - .L_37)
	.align		4
.L_37:
        /*00ec*/ 	.word	index@(.nv.constant0._Z8simulatePjPfS_S_S_S0_S0_iS0_ii)
        /*00f0*/ 	.short	0x0380
        /*00f2*/ 	.short	0x0050


	//----- nvinfo : EIATTR_SW_WAR
	.align		4
.L_38:
        /*00f4*/ 	.byte	0x04, 0x36
        /*00f6*/ 	.short	(.L_40 - .L_39)
.L_39:
        /*00f8*/ 	.word	0x00000008
.L_40:


//--------------------- .nv.callgraph             --------------------------
	.section	.nv.callgraph,"",@"SHT_CUDA_CALLGRAPH"
	.align	4
	.sectionentsize	8
	.align		4
        /*0000*/ 	.word	0x00000000
	.align		4
        /*0004*/ 	.word	0xffffffff
	.align		4
        /*0008*/ 	.word	0x00000000
	.align		4
        /*000c*/ 	.word	0xfffffffe
	.align		4
        /*0010*/ 	.word	0x00000000
	.align		4
        /*0014*/ 	.word	0xfffffffd
	.align		4
        /*0018*/ 	.word	0x00000000
	.align		4
        /*001c*/ 	.word	0xfffffffc


//--------------------- .nv.constant4             --------------------------
	.section	.nv.constant4,"a",@progbits
	.align	8
	.align		8
.nv.constant4:
        /*0000*/ 	.dword	__cudart_i2opi_f


//--------------------- .text._Z8simulatePjPfS_S_S_S0_S0_iS0_ii --------------------------
	.section	.text._Z8simulatePjPfS_S_S_S0_S0_iS0_ii,"ax",@progbits
	.align	128
        .global         _Z8simulatePjPfS_S_S_S0_S0_iS0_ii
        .type           _Z8simulatePjPfS_S_S_S0_S0_iS0_ii,@function
        .size           _Z8simulatePjPfS_S_S_S0_S0_iS0_ii,(.L_x_40 - _Z8simulatePjPfS_S_S_S0_S0_iS0_ii)
        .other          _Z8simulatePjPfS_S_S_S0_S0_iS0_ii,@"STO_CUDA_ENTRY STV_DEFAULT"
_Z8simulatePjPfS_S_S_S0_S0_iS0_ii:
.text._Z8simulatePjPfS_S_S_S0_S0_iS0_ii:
[----:B------:R-:W-:Y:S08]  /*0000*/  LDC R1, c[0x0][0x37c] ;  /* 0x0000df00ff017b82 */ /* 0x000ff00000000800 */
[----:B------:R-:W0:Y:S01]  /*0010*/  LDC.64 R6, c[0x0][0x3c8] ;  /* 0x0000f200ff067b82 */ /* 0x000e220000000a00 */
[----:B------:R-:W1:Y:S07]  /*0020*/  S2R R0, SR_TID.X ;  /* 0x0000000000007919 */ /* 0x000e6e0000002100 */
[----:B------:R-:W2:Y:S08]  /*0030*/  LDC R5, c[0x0][0x360] ;  /* 0x0000d800ff057b82 */ /* 0x000eb00000000800 */
[----:B------:R-:W3:Y:S01]  /*0040*/  LDC.64 R2, c[0x0][0x380] ;  /* 0x0000e000ff027b82 */ /* 0x000ee20000000a00 */
[----:B0-----:R-:W-:-:S07]  /*0050*/  ISETP.GE.AND P0, PT, R7, 0x1, PT ;  /* 0x000000010700780c */ /* 0x001fce0003f06270 */
[----:B------:R-:W0:Y:S06]  /*0060*/  S2UR UR4, SR_CTAID.X ;  /* 0x00000000000479c3 */ /* 0x000e2c0000002500 */
[----:B012---:R-:W-:Y:S05]  /*0070*/  @!P0 EXIT ;  /* 0x000000000000894d */ /* 0x007fea0003800000 */
[----:B------:R-:W0:Y:S01]  /*0080*/  LDCU.64 UR8, c[0x0][0x358] ;  /* 0x00006b00ff0877ac */ /* 0x000e220008000a00 */
[----:B------:R-:W-:Y:S01]  /*0090*/  IMAD R5, R5, UR4, R0 ;  /* 0x0000000405057c24 */ /* 0x000fe2000f8e0200 */
[----:B------:R-:W1:Y:S03]  /*00a0*/  LDC.64 R12, c[0x0][0x3c0] ;  /* 0x0000f000ff0c7b82 */ /* 0x000e660000000a00 */
[----:B---3--:R-:W-:-:S05]  /*00b0*/  IMAD.WIDE R2, R5, 0x4, R2 ;  /* 0x0000000405027825 */ /* 0x008fca00078e0202 */
[----:B0-----:R0:W5:Y:S01]  /*00c0*/  LDG.E R0, desc[UR8][R2.64] ;  /* 0x0000000802007981 */ /* 0x001162000c1e1900 */
[C---:B------:R-:W-:Y:S01]  /*00d0*/  ISETP.GE.AND P0, PT, R6.reuse, 0x2, PT ;  /* 0x000000020600780c */ /* 0x040fe20003f06270 */
[-C--:B------:R-:W-:Y:S01]  /*00e0*/  IMAD R5, R5, R6.reuse, RZ ;  /* 0x0000000605057224 */ /* 0x080fe200078e02ff */
[----:B------:R-:W-:-:S03]  /*00f0*/  LEA.HI R4, R6, R6, RZ, 0x1 ;  /* 0x0000000606047211 */ /* 0x000fc600078f08ff */
[----:B-1----:R-:W-:Y:S01]  /*0100*/  IMAD.WIDE R12, R5, 0x4, R12 ;  /* 0x00000004050c7825 */ /* 0x002fe200078e020c */
[----:B------:R-:W-:-:S03]  /*0110*/  LOP3.LUT R5, R4, 0xfffffffe, RZ, 0xc0, !PT ;  /* 0xfffffffe04057812 */ /* 0x000fc600078ec0ff */
[----:B------:R-:W-:-:S04]  /*0120*/  IMAD.WIDE R14, R6, 0x4, R12 ;  /* 0x00000004060e7825 */ /* 0x000fc800078e020c */
[----:B0-----:R-:W-:Y:S05]  /*0130*/  @!P0 BRA `(.L_x_0) ;  /* 0x0000001c00b48947 */ /* 0x001fea0003800000 */
[----:B------:R-:W-:Y:S01]  /*0140*/  SHF.R.S32.HI R2, RZ, 0x1, R4 ;  /* 0x00000001ff027819 */ /* 0x000fe20000011404 */
[----:B------:R-:W-:-:S06]  /*0150*/  UMOV UR4, URZ ;  /* 0x000000ff00047c82 */ /* 0x000fcc0008000000 */
.L_x_27:
[----:B------:R-:W-:Y:S02]  /*0160*/  IMAD.MOV.U32 R3, RZ, RZ, RZ ;  /* 0x000000ffff037224 */ /* 0x000fe400078e00ff */
[----:B0----5:R-:W-:-:S07]  /*0170*/  IMAD.MOV.U32 R4, RZ, RZ, R0 ;  /* 0x000000ffff047224 */ /* 0x021fce00078e0000 */
.L_x_16:
[----:B0-----:R-:W-:Y:S01]  /*0180*/  IMAD.SHL.U32 R5, R4, 0x2000, RZ ;  /* 0x0000200004057824 */ /* 0x001fe200078e00ff */
[----:B------:R-:W-:Y:S01]  /*0190*/  UMOV UR6, 0x54442d18 ;  /* 0x54442d1800067882 */ /* 0x000fe20000000000 */
[----:B------:R-:W-:Y:S01]  /*01a0*/  UMOV UR7, 0x401921fb ;  /* 0x401921fb00077882 */ /* 0x000fe20000000000 */
[----:B------:R-:W-:Y:S02]  /*01b0*/  BSSY.RECONVERGENT B0, `(.L_x_1) ;  /* 0x000003a000007945 */ /* 0x000fe40003800200 */
[----:B------:R-:W-:-:S04]  /*01c0*/  LOP3.LUT R5, R5, R4, RZ, 0x3c, !PT ;  /* 0x0000000405057212 */ /* 0x000fc800078e3cff */
[----:B------:R-:W-:-:S04]  /*01d0*/  SHF.R.U32.HI R4, RZ, 0x11, R5 ;  /* 0x00000011ff047819 */ /* 0x000fc80000011605 */
[----:B------:R-:W-:-:S05]  /*01e0*/  LOP3.LUT R4, R4, R5, RZ, 0x3c, !PT ;  /* 0x0000000504047212 */ /* 0x000fca00078e3cff */
[----:B------:R-:W-:-:S05]  /*01f0*/  IMAD.SHL.U32 R5, R4, 0x20, RZ ;  /* 0x0000002004057824 */ /* 0x000fca00078e00ff */
[----:B------:R-:W-:-:S04]  /*0200*/  LOP3.LUT R5, R5, R4, RZ, 0x3c, !PT ;  /* 0x0000000405057212 */ /* 0x000fc800078e3cff */
[----:B------:R-:W-:-:S04]  /*0210*/  SHF.L.U32 R4, R5, 0xd, RZ ;  /* 0x0000000d05047819 */ /* 0x000fc800000006ff */
[-C--:B------:R-:W-:Y:S02]  /*0220*/  LOP3.LUT R4, R4, R5.reuse, RZ, 0x3c, !PT ;  /* 0x0000000504047212 */ /* 0x080fe400078e3cff */
[----:B------:R-:W-:Y:S02]  /*0230*/  I2FP.F32.U32 R5, R5 ;  /* 0x0000000500057245 */ /* 0x000fe40000201000 */
[----:B------:R-:W-:-:S04]  /*0240*/  SHF.R.U32.HI R17, RZ, 0x11, R4 ;  /* 0x00000011ff117819 */ /* 0x000fc80000011604 */
[----:B------:R-:W-:-:S05]  /*0250*/  LOP3.LUT R4, R17, R4, RZ, 0x3c, !PT ;  /* 0x0000000411047212 */ /* 0x000fca00078e3cff */
[----:B------:R-:W-:-:S05]  /*0260*/  IMAD.SHL.U32 R17, R4, 0x20, RZ ;  /* 0x0000002004117824 */ /* 0x000fca00078e00ff */
[----:B------:R-:W-:Y:S01]  /*0270*/  LOP3.LUT R4, R17, R4, RZ, 0x3c, !PT ;  /* 0x0000000411047212 */ /* 0x000fe200078e3cff */
[----:B------:R-:W-:-:S03]  /*0280*/  IMAD.MOV.U32 R17, RZ, RZ, 0x3e055027 ;  /* 0x3e055027ff117424 */ /* 0x000fc600078e00ff */
[----:B------:R-:W-:-:S05]  /*0290*/  I2FP.F32.U32 R6, R4 ;  /* 0x0000000400067245 */ /* 0x000fca0000201000 */
[----:B------:R-:W-:-:S05]  /*02a0*/  FMUL R6, R6, 2.3283064365386962891e-10 ;  /* 0x2f80000006067820 */ /* 0x000fca0000400000 */
[----:B------:R-:W-:-:S13]  /*02b0*/  FSETP.GEU.AND P0, PT, R6, 1.175494350822287508e-38, PT ;  /* 0x008000000600780b */ /* 0x000fda0003f0e000 */
[----:B------:R-:W-:-:S04]  /*02c0*/  @!P0 FMUL R6, R6, 8388608 ;  /* 0x4b00000006068820 */ /* 0x000fc80000400000 */
[----:B------:R-:W-:-:S05]  /*02d0*/  VIADD R16, R6, 0xc0d55555 ;  /* 0xc0d5555506107836 */ /* 0x000fca0000000000 */
[----:B------:R-:W-:-:S04]  /*02e0*/  LOP3.LUT R19, R16, 0xff800000, RZ, 0xc0, !PT ;  /* 0xff80000010137812 */ /* 0x000fc800078ec0ff */
[----:B------:R-:W-:Y:S01]  /*02f0*/  I2FP.F32.S32 R18, R19 ;  /* 0x0000001300127245 */ /* 0x000fe20000201400 */
[----:B------:R-:W-:Y:S01]  /*0300*/  IMAD.IADD R16, R6, 0x1, -R19 ;  /* 0x0000000106107824 */ /* 0x000fe200078e0a13 */
[----:B------:R-:W-:-:S03]  /*0310*/  MOV R19, 0x7f800000 ;  /* 0x7f80000000137802 */ /* 0x000fc60000000f00 */
[----:B------:R-:W-:-:S04]  /*0320*/  FADD R16, R16, -1 ;  /* 0xbf80000010107421 */ /* 0x000fc80000000000 */
[----:B------:R-:W-:-:S04]  /*0330*/  FFMA R17, R16, -R17, 0.14084610342979431152 ;  /* 0x3e1039f610117423 */ /* 0x000fc80000000811 */
[----:B------:R-:W-:-:S04]  /*0340*/  FFMA R17, R16, R17, -0.12148627638816833496 ;  /* 0xbdf8cdcc10117423 */ /* 0x000fc80000000011 */
[----:B------:R-:W-:-:S04]  /*0350*/  FFMA R17, R16, R17, 0.13980610668659210205 ;  /* 0x3e0f295510117423 */ /* 0x000fc80000000011 */
[----:B------:R-:W-:-:S04]  /*0360*/  FFMA R17, R16, R17, -0.16684235632419586182 ;  /* 0xbe2ad8b910117423 */ /* 0x000fc80000000011 */
[----:B------:R-:W-:-:S04]  /*0370*/  FFMA R17, R16, R17, 0.20012299716472625732 ;  /* 0x3e4ced0b10117423 */ /* 0x000fc80000000011 */
[----:B------:R-:W-:-:S04]  /*0380*/  FFMA R17, R16, R17, -0.24999669194221496582 ;  /* 0xbe7fff2210117423 */ /* 0x000fc80000000011 */
[----:B------:R-:W-:-:S04]  /*0390*/  FFMA R17, R16, R17, 0.33333182334899902344 ;  /* 0x3eaaaa7810117423 */ /* 0x000fc80000000011 */
[----:B------:R-:W-:Y:S01]  /*03a0*/  FFMA R21, R16, R17, -0.5 ;  /* 0xbf00000010157423 */ /* 0x000fe20000000011 */
[----:B------:R-:W-:Y:S02]  /*03b0*/  FSEL R17, RZ, -23, P0 ;  /* 0xc1b80000ff117808 */ /* 0x000fe40000000000 */
[----:B------:R-:W-:Y:S01]  /*03c0*/  ISETP.GT.U32.AND P0, PT, R6, 0x7f7fffff, PT ;  /* 0x7f7fffff0600780c */ /* 0x000fe20003f04070 */
[----:B------:R-:W-:Y:S02]  /*03d0*/  FMUL R21, R16, R21 ;  /* 0x0000001510157220 */ /* 0x000fe40000400000 */
[----:B------:R-:W-:Y:S01]  /*03e0*/  FFMA R17, R18, 1.1920928955078125e-07, R17 ;  /* 0x3400000012117823 */ /* 0x000fe20000000011 */
[----:B------:R-:W-:Y:S01]  /*03f0*/  FMUL R18, R5, 2.3283064365386962891e-10 ;  /* 0x2f80000005127820 */ /* 0x000fe20000400000 */
[----:B------:R-:W-:-:S04]  /*0400*/  FFMA R16, R16, R21, R16 ;  /* 0x0000001510107223 */ /* 0x000fc80000000010 */
[----:B------:R-:W-:Y:S02]  /*0410*/  FFMA R5, R17, 0.69314718246459960938, R16 ;  /* 0x3f31721811057823 */ /* 0x000fe40000000010 */
[----:B------:R-:W0:Y:S02]  /*0420*/  F2F.F64.F32 R16, R18 ;  /* 0x0000001200107310 */ /* 0x000e240000201800 */
[C---:B------:R-:W-:Y:S01]  /*0430*/  @P0 FFMA R5, R6.reuse, R19, +INF ;  /* 0x7f80000006050423 */ /* 0x040fe20000000013 */
[----:B------:R-:W-:-:S03]  /*0440*/  FSETP.NEU.AND P0, PT, R6, RZ, PT ;  /* 0x000000ff0600720b */ /* 0x000fc60003f0d000 */
[----:B------:R-:W-:-:S05]  /*0450*/  FMUL R5, R5, -2 ;  /* 0xc000000005057820 */ /* 0x000fca0000400000 */
[----:B------:R-:W-:Y:S01]  /*0460*/  FSEL R19, R5, +INF , P0 ;  /* 0x7f80000005137808 */ /* 0x000fe20000000000 */
[----:B0-----:R-:W-:-:S04]  /*0470*/  DMUL R16, R16, UR6 ;  /* 0x0000000610107c28 */ /* 0x001fc80008000000 */
[----:B------:R-:W-:Y:S01]  /*0480*/  VIADD R6, R19, 0xf3000000 ;  /* 0xf300000013067836 */ /* 0x000fe20000000000 */
[----:B------:R0:W1:Y:S04]  /*0490*/  MUFU.RSQ R22, R19 ;  /* 0x0000001300167308 */ /* 0x0000680000001400 */
[----:B------:R-:W-:-:S04]  /*04a0*/  ISETP.GT.U32.AND P0, PT, R6, 0x727fffff, PT ;  /* 0x727fffff0600780c */ /* 0x000fc80003f04070 */
[----:B------:R0:W2:Y:S09]  /*04b0*/  F2F.F32.F64 R5, R16 ;  /* 0x0000001000057310 */ /* 0x0000b20000301000 */
[----:B-1----:R-:W-:Y:S05]  /*04c0*/  @!P0 BRA `(.L_x_2) ;  /* 0x0000000000108947 */ /* 0x002fea0003800000 */
[----:B------:R-:W-:Y:S01]  /*04d0*/  IMAD.MOV.U32 R6, RZ, RZ, R19 ;  /* 0x000000ffff067224 */ /* 0x000fe200078e0013 */
[----:B------:R-:W-:-:S07]  /*04e0*/  MOV R22, 0x500 ;  /* 0x0000050000167802 */ /* 0x000fce0000000f00 */
[----:B0-2---:R-:W-:Y:S05]  /*04f0*/  CALL.REL.NOINC `($__internal_0_$__cuda_sm20_sqrt_rn_f32_slowpath) ;  /* 0x0000002400d87944 */ /* 0x005fea0003c00000 */
[----:B------:R-:W-:Y:S05]  /*0500*/  BRA `(.L_x_3) ;  /* 0x0000000000107947 */ /* 0x000fea0003800000 */
.L_x_2:
[----:B------:R-:W-:Y:S01]  /*0510*/  FMUL.FTZ R6, R19, R22 ;  /* 0x0000001613067220 */ /* 0x000fe20000410000 */
[----:B0-----:R-:W-:-:S03]  /*0520*/  FMUL.FTZ R16, R22, 0.5 ;  /* 0x3f00000016107820 */ /* 0x001fc60000410000 */
[----:B------:R-:W-:-:S04]  /*0530*/  FFMA R17, -R6, R6, R19 ;  /* 0x0000000606117223 */ /* 0x000fc80000000113 */
[----:B------:R-:W-:-:S07]  /*0540*/  FFMA R6, R17, R16, R6 ;  /* 0x0000001011067223 */ /* 0x000fce0000000006 */
.L_x_3:
[----:B------:R-:W-:Y:S05]  /*0550*/  BSYNC.RECONVERGENT B0 ;  /* 0x0000000000007941 */ /* 0x000fea0003800200 */
.L_x_1:
[C---:B--2---:R-:W-:Y:S01]  /*0560*/  FMUL R16, R5.reuse, 0.63661974668502807617 ;  /* 0x3f22f98305107820 */ /* 0x044fe20000400000 */
[----:B------:R-:W-:Y:S01]  /*0570*/  FSETP.GE.AND P0, PT, |R5|, 105615, PT ;  /* 0x47ce47800500780b */ /* 0x000fe20003f06200 */
[----:B------:R-:W-:Y:S02]  /*0580*/  BSSY.RECONVERGENT B0, `(.L_x_4) ;  /* 0x0000066000007945 */ /* 0x000fe40003800200 */
[----:B------:R-:W0:Y:S02]  /*0590*/  F2I.NTZ R22, R16 ;  /* 0x0000001000167305 */ /* 0x000e240000203100 */
[----:B0-----:R-:W-:Y:S01]  /*05a0*/  I2FP.F32.S32 R26, R22 ;  /* 0x00000016001a7245 */ /* 0x001fe20000201400 */
[----:B------:R-:W-:-:S04]  /*05b0*/  IMAD.MOV.U32 R27, RZ, RZ, R22 ;  /* 0x000000ffff1b7224 */ /* 0x000fc800078e0016 */
[----:B------:R-:W-:-:S04]  /*05c0*/  FFMA R17, R26, -1.5707962512969970703, R5 ;  /* 0xbfc90fda1a117823 */ /* 0x000fc80000000005 */
[----:B------:R-:W-:-:S04]  /*05d0*/  FFMA R17, R26, -7.5497894158615963534e-08, R17 ;  /* 0xb3a221681a117823 */ /* 0x000fc80000000011 */
[----:B------:R-:W-:-:S04]  /*05e0*/  FFMA R26, R26, -5.3903029534742383927e-15, R17 ;  /* 0xa7c234c51a1a7823 */ /* 0x000fc80000000011 */
[----:B------:R-:W-:Y:S01]  /*05f0*/  IMAD.MOV.U32 R24, RZ, RZ, R26 ;  /* 0x000000ffff187224 */ /* 0x000fe200078e001a */
[----:B------:R-:W-:Y:S06]  /*0600*/  @!P0 BRA `(.L_x_5) ;  /* 0x0000000400748947 */ /* 0x000fec0003800000 */
[----:B------:R-:W-:-:S13]  /*0610*/  FSETP.NEU.AND P0, PT, |R5|, +INF , PT ;  /* 0x7f8000000500780b */ /* 0x000fda0003f0d200 */
[----:B------:R-:W-:Y:S05]  /*0620*/  @!P0 BRA `(.L_x_6) ;  /* 0x0000000400648947 */ /* 0x000fea0003800000 */
[----:B------:R-:W-:Y:S01]  /*0630*/  SHF.L.U32 R16, R5, 0x8, RZ ;  /* 0x0000000805107819 */ /* 0x000fe200000006ff */
[----:B------:R-:W-:Y:S01]  /*0640*/  IMAD.MOV.U32 R21, RZ, RZ, RZ ;  /* 0x000000ffff157224 */ /* 0x000fe200078e00ff */
[----:B------:R-:W0:Y:S01]  /*0650*/  LDCU.64 UR10, c[0x4][URZ] ;  /* 0x01000000ff0a77ac */ /* 0x000e220008000a00 */
[----:B------:R-:W-:Y:S01]  /*0660*/  IMAD.MOV.U32 R22, RZ, RZ, RZ ;  /* 0x000000ffff167224 */ /* 0x000fe200078e00ff */
[----:B------:R-:W-:Y:S01]  /*0670*/  LOP3.LUT R23, R16, 0x80000000, RZ, 0xfc, !PT ;  /* 0x8000000010177812 */ /* 0x000fe200078efcff */
[----:B------:R-:W-:Y:S01]  /*0680*/  UMOV UR6, URZ ;  /* 0x000000ff00067c82 */ /* 0x000fe20008000000 */
[----:B------:R-:W-:-:S05]  /*0690*/  UMOV UR5, URZ ;  /* 0x000000ff00057c82 */ /* 0x000fca0008000000 */
.L_x_7:
[----:B0-----:R-:W-:Y:S02]  /*06a0*/  IMAD.U32 R16, RZ, RZ, UR10 ;  /* 0x0000000aff107e24 */ /* 0x001fe4000f8e00ff */
[----:B------:R-:W-:-:S05]  /*06b0*/  IMAD.U32 R17, RZ, RZ, UR11 ;  /* 0x0000000bff117e24 */ /* 0x000fca000f8e00ff */
[----:B------:R-:W2:Y:S01]  /*06c0*/  LDG.E.CONSTANT R16, desc[UR8][R16.64] ;  /* 0x0000000810107981 */ /* 0x000ea2000c1e9900 */
[----:B------:R-:W-:Y:S01]  /*06d0*/  UIADD3 UR5, UPT, UPT, UR5, 0x1, URZ ;  /* 0x0000000105057890 */ /* 0x000fe2000fffe0ff */
[C---:B------:R-:W-:Y:S01]  /*06e0*/  ISETP.EQ.AND P0, PT, R22.reuse, RZ, PT ;  /* 0x000000ff1600720c */ /* 0x040fe20003f02270 */
[----:B------:R-:W-:Y:S01]  /*06f0*/  UIADD3 UR10, UP1, UPT, UR10, 0x4, URZ ;  /* 0x000000040a0a7890 */ /* 0x000fe2000ff3e0ff */
[C---:B------:R-:W-:Y:S01]  /*0700*/  ISETP.EQ.AND P1, PT, R22.reuse, 0x4, PT ;  /* 0x000000041600780c */ /* 0x040fe20003f22270 */
[----:B------:R-:W-:Y:S01]  /*0710*/  UISETP.NE.AND UP0, UPT, UR5, 0x6, UPT ;  /* 0x000000060500788c */ /* 0x000fe2000bf05270 */
[C---:B------:R-:W-:Y:S01]  /*0720*/  ISETP.EQ.AND P2, PT, R22.reuse, 0x8, PT ;  /* 0x000000081600780c */ /* 0x040fe20003f42270 */
[----:B------:R-:W-:Y:S01]  /*0730*/  UIADD3.X UR11, UPT, UPT, URZ, UR11, URZ, UP1, !UPT ;  /* 0x0000000bff0b7290 */ /* 0x000fe20008ffe4ff */
[C---:B------:R-:W-:Y:S02]  /*0740*/  ISETP.EQ.AND P3, PT, R22.reuse, 0xc, PT ;  /* 0x0000000c1600780c */ /* 0x040fe40003f62270 */
[----:B------:R-:W-:-:S02]  /*0750*/  ISETP.EQ.AND P4, PT, R22, 0x10, PT ;  /* 0x000000101600780c */ /* 0x000fc40003f82270 */
[C---:B------:R-:W-:Y:S01]  /*0760*/  ISETP.EQ.AND P5, PT, R22.reuse, 0x14, PT ;  /* 0x000000141600780c */ /* 0x040fe20003fa2270 */
[----:B------:R-:W-:Y:S02]  /*0770*/  VIADD R22, R22, 0x4 ;  /* 0x0000000416167836 */ /* 0x000fe40000000000 */
[----:B--2---:R-:W-:-:S03]  /*0780*/  IMAD.WIDE.U32 R18, R16, R23, RZ ;  /* 0x0000001710127225 */ /* 0x004fc600078e00ff */
[----:B------:R-:W-:-:S04]  /*0790*/  IADD3 R18, P6, PT, R18, R21, RZ ;  /* 0x0000001512127210 */ /* 0x000fc80007fde0ff */
[----:B------:R-:W-:Y:S01]  /*07a0*/  IADD3.X R21, PT, PT, R19, UR6, RZ, P6, !PT ;  /* 0x0000000613157c10 */ /* 0x000fe2000b7fe4ff */
[--C-:B------:R-:W-:Y:S01]  /*07b0*/  @P1 IMAD.MOV.U32 R8, RZ, RZ, R18.reuse ;  /* 0x000000ffff081224 */ /* 0x100fe200078e0012 */
[-C--:B------:R-:W-:Y:S01]  /*07c0*/  @P0 MOV R7, R18.reuse ;  /* 0x0000001200070202 */ /* 0x080fe20000000f00 */
[--C-:B------:R-:W-:Y:S01]  /*07d0*/  @P2 IMAD.MOV.U32 R9, RZ, RZ, R18.reuse ;  /* 0x000000ffff092224 */ /* 0x100fe200078e0012 */
[----:B------:R-:W-:Y:S01]  /*07e0*/  @P5 MOV R20, R18 ;  /* 0x0000001200145202 */ /* 0x000fe20000000f00 */
[--C-:B------:R-:W-:Y:S02]  /*07f0*/  @P3 IMAD.MOV.U32 R10, RZ, RZ, R18.reuse ;  /* 0x000000ffff0a3224 */ /* 0x100fe400078e0012 */
[----:B------:R-:W-:Y:S01]  /*0800*/  @P4 IMAD.MOV.U32 R11, RZ, RZ, R18 ;  /* 0x000000ffff0b4224 */ /* 0x000fe200078e0012 */
[----:B------:R-:W-:Y:S06]  /*0810*/  BRA.U UP0, `(.L_x_7) ;  /* 0xfffffffd00a07547 */ /* 0x000fec000b83ffff */
[----:B------:R-:W-:Y:S01]  /*0820*/  SHF.R.U32.HI R16, RZ, 0x17, R5 ;  /* 0x00000017ff107819 */ /* 0x000fe20000011605 */
[----:B------:R-:W-:Y:S03]  /*0830*/  BSSY.RECONVERGENT B1, `(.L_x_8) ;  /* 0x0000028000017945 */ /* 0x000fe60003800200 */
[C---:B------:R-:W-:Y:S02]  /*0840*/  LOP3.LUT R17, R16.reuse, 0xe0, RZ, 0xc0, !PT ;  /* 0x000000e010117812 */ /* 0x040fe400078ec0ff */
[----:B------:R-:W-:-:S03]  /*0850*/  LOP3.LUT P6, RZ, R16, 0x1f, RZ, 0xc0, !PT ;  /* 0x0000001f10ff7812 */ /* 0x000fc600078cc0ff */
[----:B------:R-:W-:-:S05]  /*0860*/  VIADD R17, R17, 0xffffff80 ;  /* 0xffffff8011117836 */ /* 0x000fca0000000000 */
[----:B------:R-:W-:-:S05]  /*0870*/  SHF.R.U32.HI R17, RZ, 0x5, R17 ;  /* 0x00000005ff117819 */ /* 0x000fca0000011611 */
[----:B------:R-:W-:-:S05]  /*0880*/  IMAD.U32 R19, R17, -0x4, RZ ;  /* 0xfffffffc11137824 */ /* 0x000fca00078e00ff */
[C---:B------:R-:W-:Y:S02]  /*0890*/  ISETP.EQ.AND P3, PT, R19.reuse, -0x18, PT ;  /* 0xffffffe81300780c */ /* 0x040fe40003f62270 */
[C---:B------:R-:W-:Y:S02]  /*08a0*/  ISETP.EQ.AND P4, PT, R19.reuse, -0x14, PT ;  /* 0xffffffec1300780c */ /* 0x040fe40003f82270 */
[C---:B------:R-:W-:Y:S02]  /*08b0*/  ISETP.EQ.AND P2, PT, R19.reuse, -0x10, PT ;  /* 0xfffffff01300780c */ /* 0x040fe40003f42270 */
[C---:B------:R-:W-:Y:S02]  /*08c0*/  ISETP.EQ.AND P1, PT, R19.reuse, -0xc, PT ;  /* 0xfffffff41300780c */ /* 0x040fe40003f22270 */
[C---:B------:R-:W-:Y:S02]  /*08d0*/  ISETP.EQ.AND P0, PT, R19.reuse, -0x8, PT ;  /* 0xfffffff81300780c */ /* 0x040fe40003f02270 */
[----:B------:R-:W-:-:S03]  /*08e0*/  ISETP.EQ.AND P5, PT, R19, RZ, PT ;  /* 0x000000ff1300720c */ /* 0x000fc60003fa2270 */
[----:B------:R-:W-:Y:S01]  /*08f0*/  @P3 IMAD.MOV.U32 R22, RZ, RZ, R7 ;  /* 0x000000ffff163224 */ /* 0x000fe200078e0007 */
[C---:B------:R-:W-:Y:S01]  /*0900*/  ISETP.EQ.AND P3, PT, R19.reuse, -0x4, PT ;  /* 0xfffffffc1300780c */ /* 0x040fe20003f62270 */
[--C-:B------:R-:W-:Y:S01]  /*0910*/  @P4 IMAD.MOV.U32 R22, RZ, RZ, R8.reuse ;  /* 0x000000ffff164224 */ /* 0x100fe200078e0008 */
[----:B------:R-:W-:Y:S01]  /*0920*/  @P4 MOV R17, R7 ;  /* 0x0000000700114202 */ /* 0x000fe20000000f00 */
[----:B------:R-:W-:Y:S01]  /*0930*/  @P2 IMAD.MOV.U32 R17, RZ, RZ, R8 ;  /* 0x000000ffff112224 */ /* 0x000fe200078e0008 */
[----:B------:R-:W-:Y:S01]  /*0940*/  ISETP.EQ.AND P4, PT, R19, 0x4, PT ;  /* 0x000000041300780c */ /* 0x000fe20003f82270 */
[--C-:B------:R-:W-:Y:S01]  /*0950*/  @P2 IMAD.MOV.U32 R22, RZ, RZ, R9.reuse ;  /* 0x000000ffff162224 */ /* 0x100fe200078e0009 */
[----:B------:R-:W-:Y:S01]  /*0960*/  @P1 MOV R22, R10 ;  /* 0x0000000a00161202 */ /* 0x000fe20000000f00 */
[----:B------:R-:W-:Y:S02]  /*0970*/  @P1 IMAD.MOV.U32 R17, RZ, RZ, R9 ;  /* 0x000000ffff111224 */ /* 0x000fe400078e0009 */
[----:B------:R-:W-:-:S02]  /*0980*/  @P0 IMAD.MOV.U32 R17, RZ, RZ, R10 ;  /* 0x000000ffff110224 */ /* 0x000fc400078e000a */
[--C-:B------:R-:W-:Y:S02]  /*0990*/  @P0 IMAD.MOV.U32 R22, RZ, RZ, R11.reuse ;  /* 0x000000ffff160224 */ /* 0x100fe400078e000b */
[----:B------:R-:W-:Y:S01]  /*09a0*/  @P3 IMAD.MOV.U32 R17, RZ, RZ, R11 ;  /* 0x000000ffff113224 */ /* 0x000fe200078e000b */
[----:B------:R-:W-:Y:S01]  /*09b0*/  @P5 MOV R17, R20 ;  /* 0x0000001400115202 */ /* 0x000fe20000000f00 */
[----:B------:R-:W-:Y:S02]  /*09c0*/  @P3 IMAD.MOV.U32 R22, RZ, RZ, R20 ;  /* 0x000000ffff163224 */ /* 0x000fe400078e0014 */
[--C-:B------:R-:W-:Y:S02]  /*09d0*/  @P5 IMAD.MOV.U32 R22, RZ, RZ, R21.reuse ;  /* 0x000000ffff165224 */ /* 0x100fe400078e0015 */
[----:B------:R-:W-:Y:S01]  /*09e0*/  @P4 IMAD.MOV.U32 R17, RZ, RZ, R21 ;  /* 0x000000ffff114224 */ /* 0x000fe200078e0015 */
[----:B------:R-:W-:Y:S06]  /*09f0*/  @!P6 BRA `(.L_x_9) ;  /* 0x00000000002ce947 */ /* 0x000fec0003800000 */
[----:B------:R-:W-:Y:S01]  /*0a00*/  @P2 IMAD.MOV.U32 R18, RZ, RZ, R7 ;  /* 0x000000ffff122224 */ /* 0x000fe200078e0007 */
[----:B------:R-:W-:Y:S01]  /*0a10*/  LOP3.LUT R16, R16, 0x1f, RZ, 0xc0, !PT ;  /* 0x0000001f10107812 */ /* 0x000fe200078ec0ff */
[----:B------:R-:W-:Y:S01]  /*0a20*/  @P1 IMAD.MOV.U32 R18, RZ, RZ, R8 ;  /* 0x000000ffff121224 */ /* 0x000fe200078e0008 */
[----:B------:R-:W-:Y:S01]  /*0a30*/  @P0 MOV R18, R9 ;  /* 0x0000000900120202 */ /* 0x000fe20000000f00 */
[----:B------:R-:W-:Y:S01]  /*0a40*/  @P3 IMAD.MOV.U32 R18, RZ, RZ, R10 ;  /* 0x000000ffff123224 */ /* 0x000fe200078e000a */
[----:B------:R-:W-:Y:S01]  /*0a50*/  ISETP.EQ.AND P0, PT, R19, 0x8, PT ;  /* 0x000000081300780c */ /* 0x000fe20003f02270 */
[----:B------:R-:W-:Y:S01]  /*0a60*/  @P5 IMAD.MOV.U32 R18, RZ, RZ, R11 ;  /* 0x000000ffff125224 */ /* 0x000fe200078e000b */
[----:B------:R-:W-:Y:S01]  /*0a70*/  SHF.L.W.U32.HI R22, R17, R16, R22 ;  /* 0x0000001011167219 */ /* 0x000fe20000010e16 */
[----:B------:R-:W-:-:S10]  /*0a80*/  @P4 IMAD.MOV.U32 R18, RZ, RZ, R20 ;  /* 0x000000ffff124224 */ /* 0x000fd400078e0014 */
[----:B------:R-:W-:-:S05]  /*0a90*/  @P0 IMAD.MOV.U32 R18, RZ, RZ, R21 ;  /* 0x000000ffff120224 */ /* 0x000fca00078e0015 */
[----:B------:R-:W-:-:S07]  /*0aa0*/  SHF.L.W.U32.HI R17, R18, R16, R17 ;  /* 0x0000001012117219 */ /* 0x000fce0000010e11 */
.L_x_9:
[----:B------:R-:W-:Y:S05]  /*0ab0*/  BSYNC.RECONVERGENT B1 ;  /* 0x0000000000017941 */ /* 0x000fea0003800200 */
.L_x_8:
[C---:B------:R-:W-:Y:S01]  /*0ac0*/  SHF.L.W.U32.HI R24, R17.reuse, 0x2, R22 ;  /* 0x0000000211187819 */ /* 0x040fe20000010e16 */
[----:B------:R-:W-:Y:S01]  /*0ad0*/  UMOV UR6, 0x54442d19 ;  /* 0x54442d1900067882 */ /* 0x000fe20000000000 */
[----:B------:R-:W-:Y:S01]  /*0ae0*/  SHF.L.U32 R17, R17, 0x2, RZ ;  /* 0x0000000211117819 */ /* 0x000fe200000006ff */
[----:B------:R-:W-:Y:S01]  /*0af0*/  UMOV UR7, 0x3bf921fb ;  /* 0x3bf921fb00077882 */ /* 0x000fe20000000000 */
[----:B------:R-:W-:Y:S02]  /*0b00*/  SHF.R.S32.HI R18, RZ, 0x1f, R24 ;  /* 0x0000001fff127819 */ /* 0x000fe40000011418 */
[----:B------:R-:W-:Y:S02]  /*0b10*/  LOP3.LUT R21, R24, R5, RZ, 0x3c, !PT ;  /* 0x0000000518157212 */ /* 0x000fe400078e3cff */
[C---:B------:R-:W-:Y:S02]  /*0b20*/  LOP3.LUT R16, R18.reuse, R17, RZ, 0x3c, !PT ;  /* 0x0000001112107212 */ /* 0x040fe400078e3cff */
[----:B------:R-:W-:-:S02]  /*0b30*/  LOP3.LUT R17, R18, R24, RZ, 0x3c, !PT ;  /* 0x0000001812117212 */ /* 0x000fc400078e3cff */
[----:B------:R-:W-:Y:S02]  /*0b40*/  ISETP.GE.AND P0, PT, R21, RZ, PT ;  /* 0x000000ff1500720c */ /* 0x000fe40003f06270 */
[----:B------:R-:W-:Y:S02]  /*0b50*/  SHF.R.U32.HI R21, RZ, 0x1e, R22 ;  /* 0x0000001eff157819 */ /* 0x000fe40000011616 */
[----:B------:R-:W0:Y:S02]  /*0b60*/  I2F.F64.S64 R16, R16 ;  /* 0x0000001000107312 */ /* 0x000e240000301c00 */
[----:B------:R-:W-:Y:S01]  /*0b70*/  LEA.HI R22, R24, R21, RZ, 0x1 ;  /* 0x0000001518167211 */ /* 0x000fe200078f08ff */
[----:B0-----:R-:W-:-:S10]  /*0b80*/  DMUL R18, R16, UR6 ;  /* 0x0000000610127c28 */ /* 0x001fd40008000000 */
[----:B------:R-:W0:Y:S02]  /*0b90*/  F2F.F32.F64 R18, R18 ;  /* 0x0000001200127310 */ /* 0x000e240000301000 */
[----:B0-----:R-:W-:Y:S01]  /*0ba0*/  FSEL R24, -R18, R18, !P0 ;  /* 0x0000001212187208 */ /* 0x001fe20004000100 */
[----:B------:R-:W-:Y:S06]  /*0bb0*/  BRA `(.L_x_5) ;  /* 0x0000000000087947 */ /* 0x000fec0003800000 */
.L_x_6:
[----:B------:R-:W-:Y:S01]  /*0bc0*/  FMUL R24, RZ, R5 ;  /* 0x00000005ff187220 */ /* 0x000fe20000400000 */
[----:B------:R-:W-:-:S07]  /*0bd0*/  IMAD.MOV.U32 R22, RZ, RZ, RZ ;  /* 0x000000ffff167224 */ /* 0x000fce00078e00ff */
.L_x_5:
[----:B------:R-:W-:Y:S05]  /*0be0*/  BSYNC.RECONVERGENT B0 ;  /* 0x0000000000007941 */ /* 0x000fea0003800200 */
.L_x_4:
[----:B------:R-:W-:Y:S02]  /*0bf0*/  IMAD.MOV.U32 R21, RZ, RZ, 0x37cbac00 ;  /* 0x37cbac00ff157424 */ /* 0x000fe400078e00ff */
[----:B------:R-:W-:Y:S01]  /*0c00*/  FMUL R17, R24, R24 ;  /* 0x0000001818117220 */ /* 0x000fe20000400000 */
[C---:B------:R-:W-:Y:S01]  /*0c10*/  LOP3.LUT R19, R22.reuse, 0x1, RZ, 0xc0, !PT ;  /* 0x0000000116137812 */ /* 0x040fe200078ec0ff */
[----:B------:R-:W-:Y:S01]  /*0c20*/  VIADD R18, R22, 0x1 ;  /* 0x0000000116127836 */ /* 0x000fe20000000000 */
[----:B------:R-:W-:Y:S01]  /*0c30*/  MOV R23, 0x3e2aaaa8 ;  /* 0x3e2aaaa800177802 */ /* 0x000fe20000000f00 */
[----:B------:R-:W-:Y:S01]  /*0c40*/  FFMA R16, R17, R21, -0.0013887860113754868507 ;  /* 0xbab607ed11107423 */ /* 0x000fe20000000015 */
[----:B------:R-:W-:Y:S01]  /*0c50*/  IMAD.MOV.U32 R22, RZ, RZ, 0x3c0885e4 ;  /* 0x3c0885e4ff167424 */ /* 0x000fe200078e00ff */
[----:B------:R-:W-:Y:S01]  /*0c60*/  ISETP.NE.U32.AND P0, PT, R19, 0x1, PT ;  /* 0x000000011300780c */ /* 0x000fe20003f05070 */
[----:B------:R-:W-:Y:S01]  /*0c70*/  BSSY.RECONVERGENT B0, `(.L_x_10) ;  /* 0x000006a000007945 */ /* 0x000fe20003800200 */
[----:B------:R-:W-:-:S02]  /*0c80*/  LOP3.LUT P1, RZ, R18, 0x2, RZ, 0xc0, !PT ;  /* 0x0000000212ff7812 */ /* 0x000fc4000782c0ff */
[----:B------:R-:W-:Y:S02]  /*0c90*/  FSEL R16, R16, -0.00019574658654164522886, P0 ;  /* 0xb94d415310107808 */ /* 0x000fe40000000000 */
[----:B------:R-:W-:Y:S02]  /*0ca0*/  FSEL R18, R22, 0.041666727513074874878, !P0 ;  /* 0x3d2aaabb16127808 */ /* 0x000fe40004000000 */
[----:B------:R-:W-:-:S03]  /*0cb0*/  FSEL R19, -R23, -0.4999999701976776123, !P0 ;  /* 0xbeffffff17137808 */ /* 0x000fc60004000100 */
[----:B------:R-:W-:Y:S01]  /*0cc0*/  FFMA R18, R17, R16, R18 ;  /* 0x0000001011127223 */ /* 0x000fe20000000012 */
[----:B------:R-:W-:Y:S02]  /*0cd0*/  FSEL R16, R24, 1, !P0 ;  /* 0x3f80000018107808 */ /* 0x000fe40004000000 */
[----:B------:R-:W-:Y:S01]  /*0ce0*/  FSETP.GE.AND P0, PT, |R5|, 105615, PT ;  /* 0x47ce47800500780b */ /* 0x000fe20003f06200 */
[C---:B------:R-:W-:Y:S02]  /*0cf0*/  FFMA R18, R17.reuse, R18, R19 ;  /* 0x0000001211127223 */ /* 0x040fe40000000013 */
[----:B------:R-:W-:-:S04]  /*0d00*/  FFMA R17, R17, R16, RZ ;  /* 0x0000001011117223 */ /* 0x000fc800000000ff */
[----:B------:R-:W-:Y:S01]  /*0d10*/  FFMA R19, R17, R18, R16 ;  /* 0x0000001211137223 */ /* 0x000fe20000000010 */
[----:B------:R-:W-:-:S03]  /*0d20*/  IMAD.SHL.U32 R17, R3, 0x2, RZ ;  /* 0x0000000203117824 */ /* 0x000fc600078e00ff */
[----:B------:R-:W-:Y:S01]  /*0d30*/  @P1 FADD R19, RZ, -R19 ;  /* 0x80000013ff131221 */ /* 0x000fe20000000000 */
[----:B------:R-:W-:-:S04]  /*0d40*/  IMAD.WIDE.U32 R16, R17, 0x4, R12 ;  /* 0x0000000411107825 */ /* 0x000fc800078e000c */
[----:B------:R-:W-:-:S05]  /*0d50*/  FMUL R19, R19, R6 ;  /* 0x0000000613137220 */ /* 0x000fca0000400000 */
[----:B------:R0:W-:Y:S01]  /*0d60*/  STG.E desc[UR8][R16.64], R19 ;  /* 0x0000001310007986 */ /* 0x0001e2000c101908 */
[----:B------:R-:W-:Y:S05]  /*0d70*/  @!P0 BRA `(.L_x_11) ;  /* 0x0000000400648947 */ /* 0x000fea0003800000 */
[----:B------:R-:W-:-:S13]  /*0d80*/  FSETP.NEU.AND P0, PT, |R5|, +INF , PT ;  /* 0x7f8000000500780b */ /* 0x000fda0003f0d200 */
[----:B------:R-:W-:Y:S05]  /*0d90*/  @!P0 BRA `(.L_x_12) ;  /* 0x0000000400548947 */ /* 0x000fea0003800000 */
[----:B------:R-:W-:Y:S01]  /*0da0*/  IMAD.SHL.U32 R24, R5, 0x100, RZ ;  /* 0x0000010005187824 */ /* 0x000fe200078e00ff */
[----:B------:R-:W-:Y:S01]  /*0db0*/  UMOV UR5, URZ ;  /* 0x000000ff00057c82 */ /* 0x000fe20008000000 */
[----:B------:R-:W-:Y:S02]  /*0dc0*/  IMAD.MOV.U32 R27, RZ, RZ, RZ ;  /* 0x000000ffff1b7224 */ /* 0x000fe400078e00ff */
[----:B------:R-:W-:Y:S01]  /*0dd0*/  IMAD.MOV.U32 R25, RZ, RZ, RZ ;  /* 0x000000ffff197224 */ /* 0x000fe200078e00ff */
[----:B------:R-:W-:-:S07]  /*0de0*/  LOP3.LUT R24, R24, 0x80000000, RZ, 0xfc, !PT ;  /* 0x8000000018187812 */ /* 0x000fce00078efcff */
.L_x_13:
[----:B0-----:R-:W0:Y:S02]  /*0df0*/  LDC.64 R18, c[0x4][RZ] ;  /* 0x01000000ff127b82 */ /* 0x001e240000000a00 */
[----:B0-----:R-:W-:-:S05]  /*0e00*/  IMAD.WIDE.U32 R28, R25, 0x4, R18 ;  /* 0x00000004191c7825 */ /* 0x001fca00078e0012 */
[----:B------:R-:W2:Y:S02]  /*0e10*/  LDG.E.CONSTANT R19, desc[UR8][R28.64] ;  /* 0x000000081c137981 */ /* 0x000ea4000c1e9900 */
[----:B--2---:R-:W-:-:S03]  /*0e20*/  IMAD.WIDE.U32 R18, R19, R24, RZ ;  /* 0x0000001813127225 */ /* 0x004fc600078e00ff */
[----:B------:R-:W-:Y:S02]  /*0e30*/  IADD3 R26, P0, PT, R18, R27, RZ ;  /* 0x0000001b121a7210 */ /* 0x000fe40007f1e0ff */
[C---:B------:R-:W-:Y:S01]  /*0e40*/  SHF.L.U32 R18, R25.reuse, 0x2, RZ ;  /* 0x0000000219127819 */ /* 0x040fe200000006ff */
[----:B------:R-:W-:Y:S01]  /*0e50*/  VIADD R25, R25, 0x1 ;  /* 0x0000000119197836 */ /* 0x000fe20000000000 */
[----:B------:R-:W-:Y:S02]  /*0e60*/  IADD3.X R27, PT, PT, R19, UR5, RZ, P0, !PT ;  /* 0x00000005131b7c10 */ /* 0x000fe400087fe4ff */
[C---:B------:R-:W-:Y:S02]  /*0e70*/  ISETP.EQ.AND P1, PT, R18.reuse, RZ, PT ;  /* 0x000000ff1200720c */ /* 0x040fe40003f22270 */
[----:B------:R-:W-:Y:S02]  /*0e80*/  ISETP.NE.AND P0, PT, R25, 0x6, PT ;  /* 0x000000061900780c */ /* 0x000fe40003f05270 */
[----:B------:R-:W-:-:S02]  /*0e90*/  ISETP.EQ.AND P2, PT, R18, 0x4, PT ;  /* 0x000000041200780c */ /* 0x000fc40003f42270 */
[C---:B------:R-:W-:Y:S02]  /*0ea0*/  ISETP.EQ.AND P3, PT, R18.reuse, 0x8, PT ;  /* 0x000000081200780c */ /* 0x040fe40003f62270 */
[C---:B------:R-:W-:Y:S02]  /*0eb0*/  ISETP.EQ.AND P4, PT, R18.reuse, 0xc, PT ;  /* 0x0000000c1200780c */ /* 0x040fe40003f82270 */
[C---:B------:R-:W-:Y:S02]  /*0ec0*/  ISETP.EQ.AND P5, PT, R18.reuse, 0x10, PT ;  /* 0x000000101200780c */ /* 0x040fe40003fa2270 */
[----:B------:R-:W-:Y:S01]  /*0ed0*/  ISETP.EQ.AND P6, PT, R18, 0x14, PT ;  /* 0x000000141200780c */ /* 0x000fe20003fc2270 */
[----:B------:R-:W-:-:S04]  /*0ee0*/  @P1 IMAD.MOV.U32 R7, RZ, RZ, R26 ;  /* 0x000000ffff071224 */ /* 0x000fc800078e001a */
[--C-:B------:R-:W-:Y:S02]  /*0ef0*/  @P2 IMAD.MOV.U32 R8, RZ, RZ, R26.reuse ;  /* 0x000000ffff082224 */ /* 0x100fe400078e001a */
[--C-:B------:R-:W-:Y:S02]  /*0f00*/  @P3 IMAD.MOV.U32 R9, RZ, RZ, R26.reuse ;  /* 0x000000ffff093224 */ /* 0x100fe400078e001a */
[----:B------:R-:W-:Y:S02]  /*0f10*/  @P4 MOV R10, R26 ;  /* 0x0000001a000a4202 */ /* 0x000fe40000000f00 */
[--C-:B------:R-:W-:Y:S02]  /*0f20*/  @P5 IMAD.MOV.U32 R11, RZ, RZ, R26.reuse ;  /* 0x000000ffff0b5224 */ /* 0x100fe400078e001a */
[----:B------:R-:W-:Y:S01]  /*0f30*/  @P6 IMAD.MOV.U32 R20, RZ, RZ, R26 ;  /* 0x000000ffff146224 */ /* 0x000fe200078e001a */
[----:B------:R-:W-:Y:S06]  /*0f40*/  @P0 BRA `(.L_x_13) ;  /* 0xfffffffc00a80947 */ /* 0x000fec000383ffff */
        /* <DEDUP_REMOVED lines=12> */
[----:B------:R-:W-:-:S03]  /*1010*/  ISETP.EQ.AND P5, PT, R24, 0x4, PT ;  /* 0x000000041800780c */ /* 0x000fc60003fa2270 */
[----:B------:R-:W-:Y:S02]  /*1020*/  @P3 MOV R26, R7 ;  /* 0x00000007001a3202 */ /* 0x000fe40000000f00 */
[----:B------:R-:W-:Y:S01]  /*1030*/  @P4 IMAD.MOV.U32 R19, RZ, RZ, R7 ;  /* 0x000000ffff134224 */ /* 0x000fe200078e0007 */
[C---:B------:R-:W-:Y:S01]  /*1040*/  ISETP.EQ.AND P3, PT, R24.reuse, -0x4, PT ;  /* 0xfffffffc1800780c */ /* 0x040fe20003f62270 */
[--C-:B------:R-:W-:Y:S01]  /*1050*/  @P4 IMAD.MOV.U32 R26, RZ, RZ, R8.reuse ;  /* 0x000000ffff1a4224 */ /* 0x100fe200078e0008 */
[----:B------:R-:W-:Y:S01]  /*1060*/  ISETP.EQ.AND P4, PT, R24, RZ, PT ;  /* 0x000000ff1800720c */ /* 0x000fe20003f82270 */
[----:B------:R-:W-:Y:S01]  /*1070*/  @P2 IMAD.MOV.U32 R19, RZ, RZ, R8 ;  /* 0x000000ffff132224 */ /* 0x000fe200078e0008 */
[----:B------:R-:W-:Y:S01]  /*1080*/  @P1 MOV R19, R9 ;  /* 0x0000000900131202 */ /* 0x000fe20000000f00 */
[----:B------:R-:W-:Y:S02]  /*1090*/  @P2 IMAD.MOV.U32 R26, RZ, RZ, R9 ;  /* 0x000000ffff1a2224 */ /* 0x000fe400078e0009 */
[----:B------:R-:W-:-:S02]  /*10a0*/  @P1 IMAD.MOV.U32 R26, RZ, RZ, R10 ;  /* 0x000000ffff1a1224 */ /* 0x000fc400078e000a */
[----:B------:R-:W-:Y:S02]  /*10b0*/  @P0 IMAD.MOV.U32 R19, RZ, RZ, R10 ;  /* 0x000000ffff130224 */ /* 0x000fe400078e000a */
[--C-:B------:R-:W-:Y:S02]  /*10c0*/  @P0 IMAD.MOV.U32 R26, RZ, RZ, R11.reuse ;  /* 0x000000ffff1a0224 */ /* 0x100fe400078e000b */
[----:B------:R-:W-:Y:S01]  /*10d0*/  @P3 IMAD.MOV.U32 R19, RZ, RZ, R11 ;  /* 0x000000ffff133224 */ /* 0x000fe200078e000b */
[----:B------:R-:W-:Y:S01]  /*10e0*/  @P3 MOV R26, R20 ;  /* 0x00000014001a3202 */ /* 0x000fe20000000f00 */
[----:B------:R-:W-:Y:S02]  /*10f0*/  @P4 IMAD.MOV.U32 R19, RZ, RZ, R20 ;  /* 0x000000ffff134224 */ /* 0x000fe400078e0014 */
[--C-:B------:R-:W-:Y:S02]  /*1100*/  @P4 IMAD.MOV.U32 R26, RZ, RZ, R27.reuse ;  /* 0x000000ffff1a4224 */ /* 0x100fe400078e001b */
[----:B------:R-:W-:Y:S01]  /*1110*/  @P5 IMAD.MOV.U32 R19, RZ, RZ, R27 ;  /* 0x000000ffff135224 */ /* 0x000fe200078e001b */
[----:B------:R-:W-:Y:S06]  /*1120*/  @!P6 BRA `(.L_x_15) ;  /* 0x00000000002ce947 */ /* 0x000fec0003800000 */
[----:B------:R-:W-:Y:S01]  /*1130*/  ISETP.EQ.AND P6, PT, R24, 0x8, PT ;  /* 0x000000081800780c */ /* 0x000fe20003fc2270 */
[----:B------:R-:W-:Y:S01]  /*1140*/  @P2 IMAD.MOV.U32 R24, RZ, RZ, R7 ;  /* 0x000000ffff182224 */ /* 0x000fe200078e0007 */
[----:B------:R-:W-:Y:S01]  /*1150*/  @P1 MOV R24, R8 ;  /* 0x0000000800181202 */ /* 0x000fe20000000f00 */
[----:B------:R-:W-:Y:S01]  /*1160*/  @P0 IMAD.MOV.U32 R24, RZ, RZ, R9 ;  /* 0x000000ffff180224 */ /* 0x000fe200078e0009 */
[----:B------:R-:W-:Y:S01]  /*1170*/  LOP3.LUT R18, R18, 0x1f, RZ, 0xc0, !PT ;  /* 0x0000001f12127812 */ /* 0x000fe200078ec0ff */
[----:B------:R-:W-:Y:S02]  /*1180*/  @P3 IMAD.MOV.U32 R24, RZ, RZ, R10 ;  /* 0x000000ffff183224 */ /* 0x000fe400078e000a */
[----:B------:R-:W-:Y:S01]  /*1190*/  @P4 IMAD.MOV.U32 R24, RZ, RZ, R11 ;  /* 0x000000ffff184224 */ /* 0x000fe200078e000b */
[----:B------:R-:W-:Y:S01]  /*11a0*/  SHF.L.W.U32.HI R26, R19, R18, R26 ;  /* 0x00000012131a7219 */ /* 0x000fe20000010e1a */
[----:B------:R-:W-:-:S04]  /*11b0*/  @P5 IMAD.MOV.U32 R24, RZ, RZ, R20 ;  /* 0x000000ffff185224 */ /* 0x000fc800078e0014 */
[----:B------:R-:W-:-:S04]  /*11c0*/  @P6 MOV R24, R27 ;  /* 0x0000001b00186202 */ /* 0x000fc80000000f00 */
[----:B------:R-:W-:-:S07]  /*11d0*/  SHF.L.W.U32.HI R19, R24, R18, R19 ;  /* 0x0000001218137219 */ /* 0x000fce0000010e13 */
.L_x_15:
[----:B------:R-:W-:Y:S05]  /*11e0*/  BSYNC.RECONVERGENT B1 ;  /* 0x0000000000017941 */ /* 0x000fea0003800200 */
.L_x_14:
[C---:B------:R-:W-:Y:S01]  /*11f0*/  SHF.L.W.U32.HI R28, R19.reuse, 0x2, R26 ;  /* 0x00000002131c7819 */ /* 0x040fe20000010e1a */
[----:B------:R-:W-:Y:S01]  /*1200*/  IMAD.SHL.U32 R19, R19, 0x4, RZ ;  /* 0x0000000413137824 */ /* 0x000fe200078e00ff */
[----:B------:R-:W-:Y:S01]  /*1210*/  UMOV UR6, 0x54442d19 ;  /* 0x54442d1900067882 */ /* 0x000fe20000000000 */
        /* <DEDUP_REMOVED lines=13> */
.L_x_12:
[----:B------:R-:W-:Y:S01]  /*12f0*/  FMUL R26, RZ, R5 ;  /* 0x00000005ff1a7220 */ /* 0x000fe20000400000 */
[----:B------:R-:W-:-:S07]  /*1300*/  IMAD.MOV.U32 R27, RZ, RZ, RZ ;  /* 0x000000ffff1b7224 */ /* 0x000fce00078e00ff */
.L_x_11:
[----:B------:R-:W-:Y:S05]  /*1310*/  BSYNC.RECONVERGENT B0 ;  /* 0x0000000000007941 */ /* 0x000fea0003800200 */
.L_x_10:
[----:B------:R-:W-:Y:S01]  /*1320*/  FMUL R5, R26, R26 ;  /* 0x0000001a1a057220 */ /* 0x000fe20000400000 */
[----:B0-----:R-:W-:Y:S01]  /*1330*/  LOP3.LUT R19, R27, 0x1, RZ, 0xc0, !PT ;  /* 0x000000011b137812 */ /* 0x001fe200078ec0ff */
[----:B------:R-:W-:Y:S01]  /*1340*/  VIADD R3, R3, 0x1 ;  /* 0x0000000103037836 */ /* 0x000fe20000000000 */
[----:B------:R-:W-:Y:S01]  /*1350*/  LOP3.LUT P1, RZ, R27, 0x2, RZ, 0xc0, !PT ;  /* 0x000000021bff7812 */ /* 0x000fe2000782c0ff */
[----:B------:R-:W-:Y:S01]  /*1360*/  FFMA R18, R5, R21, -0.0013887860113754868507 ;  /* 0xbab607ed05127423 */ /* 0x000fe20000000015 */
[----:B------:R-:W-:-:S04]  /*1370*/  ISETP.NE.U32.AND P0, PT, R19, 0x1, PT ;  /* 0x000000011300780c */ /* 0x000fc80003f05070 */
[----:B------:R-:W-:Y:S02]  /*1380*/  FSEL R18, R18, -0.00019574658654164522886, !P0 ;  /* 0xb94d415312127808 */ /* 0x000fe40004000000 */
[----:B------:R-:W-:Y:S02]  /*1390*/  FSEL R24, R22, 0.041666727513074874878, P0 ;  /* 0x3d2aaabb16187808 */ /* 0x000fe40000000000 */
[----:B------:R-:W-:Y:S02]  /*13a0*/  FSEL R19, -R23, -0.4999999701976776123, P0 ;  /* 0xbeffffff17137808 */ /* 0x000fe40000000100 */
[----:B------:R-:W-:Y:S01]  /*13b0*/  FSEL R26, R26, 1, P0 ;  /* 0x3f8000001a1a7808 */ /* 0x000fe20000000000 */
[----:B------:R-:W-:Y:S01]  /*13c0*/  FFMA R18, R5, R18, R24 ;  /* 0x0000001205127223 */ /* 0x000fe20000000018 */
[----:B------:R-:W-:-:S03]  /*13d0*/  ISETP.NE.AND P0, PT, R3, R2, PT ;  /* 0x000000020300720c */ /* 0x000fc60003f05270 */
[C---:B------:R-:W-:Y:S01]  /*13e0*/  FFMA R18, R5.reuse, R18, R19 ;  /* 0x0000001205127223 */ /* 0x040fe20000000013 */
[----:B------:R-:W-:-:S04]  /*13f0*/  FFMA R5, R5, R26, RZ ;  /* 0x0000001a05057223 */ /* 0x000fc800000000ff */
[----:B------:R-:W-:-:S04]  /*1400*/  FFMA R5, R5, R18, R26 ;  /* 0x0000001205057223 */ /* 0x000fc8000000001a */
[----:B------:R-:W-:-:S04]  /*1410*/  @P1 FADD R5, RZ, -R5 ;  /* 0x80000005ff051221 */ /* 0x000fc80000000000 */
[----:B------:R-:W-:-:S05]  /*1420*/  FMUL R5, R5, R6 ;  /* 0x0000000605057220 */ /* 0x000fca0000400000 */
[----:B------:R0:W-:Y:S01]  /*1430*/  STG.E desc[UR8][R16.64+0x4], R5 ;  /* 0x0000040510007986 */ /* 0x0001e2000c101908 */
[----:B------:R-:W-:Y:S05]  /*1440*/  @P0 BRA `(.L_x_16) ;  /* 0xffffffec004c0947 */ /* 0x000fea000383ffff */
[----:B------:R-:W1:Y:S01]  /*1450*/  LDCU UR5, c[0x0][0x3c8] ;  /* 0x00007900ff0577ac */ /* 0x000e620008000800 */
[----:B------:R-:W-:-:S05]  /*1460*/  IMAD.SHL.U32 R3, R2, 0x2, RZ ;  /* 0x0000000202037824 */ /* 0x000fca00078e00ff */
[----:B-1----:R-:W-:-:S13]  /*1470*/  ISETP.GE.AND P0, PT, R3, UR5, PT ;  /* 0x0000000503007c0c */ /* 0x002fda000bf06270 */
[----:B------:R-:W-:Y:S05]  /*1480*/  @P0 BRA `(.L_x_17) ;  /* 0x0000000800c80947 */ /* 0x000fea0003800000 */
[----:B------:R-:W-:Y:S01]  /*1490*/  SHF.L.U32 R3, R4, 0xd, RZ ;  /* 0x0000000d04037819 */ /* 0x000fe200000006ff */
[----:B------:R-:W-:Y:S01]  /*14a0*/  UMOV UR6, 0x54442d18 ;  /* 0x54442d1800067882 */ /* 0x000fe20000000000 */
[----:B------:R-:W-:Y:S01]  /*14b0*/  UMOV UR7, 0x401921fb ;  /* 0x401921fb00077882 */ /* 0x000fe20000000000 */
[----:B------:R-:W-:Y:S01]  /*14c0*/  IMAD.MOV.U32 R19, RZ, RZ, 0x3e055027 ;  /* 0x3e055027ff137424 */ /* 0x000fe200078e00ff */
[----:B------:R-:W-:Y:S01]  /*14d0*/  LOP3.LUT R3, R3, R4, RZ, 0x3c, !PT ;  /* 0x0000000403037212 */ /* 0x000fe200078e3cff */
[----:B------:R-:W-:Y:S03]  /*14e0*/  BSSY.RECONVERGENT B0, `(.L_x_18) ;  /* 0x000008d000007945 */ /* 0x000fe60003800200 */
[----:B------:R-:W-:-:S04]  /*14f0*/  SHF.R.U32.HI R4, RZ, 0x11, R3 ;  /* 0x00000011ff047819 */ /* 0x000fc80000011603 */
[----:B------:R-:W-:-:S05]  /*1500*/  LOP3.LUT R4, R4, R3, RZ, 0x3c, !PT ;  /* 0x0000000304047212 */ /* 0x000fca00078e3cff */
[----:B------:R-:W-:-:S05]  /*1510*/  IMAD.SHL.U32 R3, R4, 0x20, RZ ;  /* 0x0000002004037824 */ /* 0x000fca00078e00ff */
[----:B------:R-:W-:-:S05]  /*1520*/  LOP3.LUT R3, R3, R4, RZ, 0x3c, !PT ;  /* 0x0000000403037212 */ /* 0x000fca00078e3cff */
[----:B------:R-:W-:-:S05]  /*1530*/  IMAD.SHL.U32 R4, R3, 0x2000, RZ ;  /* 0x0000200003047824 */ /* 0x000fca00078e00ff */
[-C--:B------:R-:W-:Y:S02]  /*1540*/  LOP3.LUT R4, R4, R3.reuse, RZ, 0x3c, !PT ;  /* 0x0000000304047212 */ /* 0x080fe400078e3cff */
[----:B------:R-:W-:Y:S02]  /*1550*/  I2FP.F32.U32 R3, R3 ;  /* 0x0000000300037245 */ /* 0x000fe40000201000 */
[----:B0-----:R-:W-:-:S03]  /*1560*/  SHF.R.U32.HI R5, RZ, 0x11, R4 ;  /* 0x00000011ff057819 */ /* 0x001fc60000011604 */
[----:B------:R-:W-:Y:S01]  /*1570*/  FMUL R18, R3, 2.3283064365386962891e-10 ;  /* 0x2f80000003127820 */ /* 0x000fe20000400000 */
[----:B------:R-:W-:-:S05]  /*1580*/  LOP3.LUT R5, R5, R4, RZ, 0x3c, !PT ;  /* 0x0000000405057212 */ /* 0x000fca00078e3cff */
[----:B------:R-:W-:-:S05]  /*1590*/  IMAD.SHL.U32 R4, R5, 0x20, RZ ;  /* 0x0000002005047824 */ /* 0x000fca00078e00ff */
[----:B------:R-:W-:-:S04]  /*15a0*/  LOP3.LUT R4, R4, R5, RZ, 0x3c, !PT ;  /* 0x0000000504047212 */ /* 0x000fc800078e3cff */
[----:B------:R-:W-:-:S05]  /*15b0*/  I2FP.F32.U32 R4, R4 ;  /* 0x0000000400047245 */ /* 0x000fca0000201000 */
[----:B------:R-:W-:Y:S02]  /*15c0*/  FMUL R6, R4, 2.3283064365386962891e-10 ;  /* 0x2f80000004067820 */ /* 0x000fe40000400000 */
[----:B------:R-:W0:Y:S03]  /*15d0*/  F2F.F64.F32 R4, R18 ;  /* 0x0000001200047310 */ /* 0x000e260000201800 */
[----:B------:R-:W-:Y:S01]  /*15e0*/  FSETP.GEU.AND P0, PT, R6, 1.175494350822287508e-38, PT ;  /* 0x008000000600780b */ /* 0x000fe20003f0e000 */
[----:B0-----:R-:W-:-:S12]  /*15f0*/  DMUL R4, R4, UR6 ;  /* 0x0000000604047c28 */ /* 0x001fd80008000000 */
[----:B------:R-:W-:-:S04]  /*1600*/  @!P0 FMUL R6, R6, 8388608 ;  /* 0x4b00000006068820 */ /* 0x000fc80000400000 */
[----:B------:R-:W-:Y:S01]  /*1610*/  VIADD R17, R6, 0xc0d55555 ;  /* 0xc0d5555506117836 */ /* 0x000fe20000000000 */
[----:B------:R0:W1:Y:S04]  /*1620*/  F2F.F32.F64 R3, R4 ;  /* 0x0000000400037310 */ /* 0x0000680000301000 */
[----:B------:R-:W-:-:S04]  /*1630*/  LOP3.LUT R17, R17, 0xff800000, RZ, 0xc0, !PT ;  /* 0xff80000011117812 */ /* 0x000fc800078ec0ff */
[-C--:B------:R-:W-:Y:S02]  /*1640*/  IADD3 R16, PT, PT, R6, -R17.reuse, RZ ;  /* 0x8000001106107210 */ /* 0x080fe40007ffe0ff */
[----:B0-----:R-:W-:Y:S01]  /*1650*/  I2FP.F32.S32 R4, R17 ;  /* 0x0000001100047245 */ /* 0x001fe20000201400 */
[----:B------:R-:W-:Y:S02]  /*1660*/  IMAD.MOV.U32 R17, RZ, RZ, 0x7f800000 ;  /* 0x7f800000ff117424 */ /* 0x000fe400078e00ff */
[----:B------:R-:W-:Y:S01]  /*1670*/  FADD R16, R16, -1 ;  /* 0xbf80000010107421 */ /* 0x000fe20000000000 */
[C---:B-1----:R-:W-:Y:S01]  /*1680*/  FMUL R18, R3.reuse, 0.63661974668502807617 ;  /* 0x3f22f98303127820 */ /* 0x042fe20000400000 */
[----:B------:R-:W-:Y:S02]  /*1690*/  FSETP.GE.AND P1, PT, |R3|, 105615, PT ;  /* 0x47ce47800300780b */ /* 0x000fe40003f26200 */
[----:B------:R-:W-:-:S04]  /*16a0*/  FFMA R19, R16, -R19, 0.14084610342979431152 ;  /* 0x3e1039f610137423 */ /* 0x000fc80000000813 */
[C---:B------:R-:W-:Y:S01]  /*16b0*/  FFMA R19, R16.reuse, R19, -0.12148627638816833496 ;  /* 0xbdf8cdcc10137423 */ /* 0x040fe20000000013 */
[----:B------:R-:W0:Y:S03]  /*16c0*/  F2I.NTZ R18, R18 ;  /* 0x0000001200127305 */ /* 0x000e260000203100 */
        /* <DEDUP_REMOVED lines=9> */
[----:B------:R-:W-:Y:S02]  /*1760*/  FFMA R4, R4, 1.1920928955078125e-07, R19 ;  /* 0x3400000004047823 */ /* 0x000fe40000000013 */
[----:B------:R-:W-:Y:S01]  /*1770*/  FFMA R25, R16, R25, R16 ;  /* 0x0000001910197223 */ /* 0x000fe20000000010 */
[----:B0-----:R-:W-:-:S03]  /*1780*/  I2FP.F32.S32 R16, R18 ;  /* 0x0000001200107245 */ /* 0x001fc60000201400 */
[----:B------:R-:W-:Y:S02]  /*1790*/  FFMA R4, R4, 0.69314718246459960938, R25 ;  /* 0x3f31721804047823 */ /* 0x000fe40000000019 */
[----:B------:R-:W-:Y:S02]  /*17a0*/  FFMA R5, R16, -1.5707962512969970703, R3 ;  /* 0xbfc90fda10057823 */ /* 0x000fe40000000003 */
[C---:B------:R-:W-:Y:S01]  /*17b0*/  @P0 FFMA R4, R6.reuse, R17, +INF ;  /* 0x7f80000006040423 */ /* 0x040fe20000000011 */
[----:B------:R-:W-:Y:S01]  /*17c0*/  FSETP.NEU.AND P0, PT, R6, RZ, PT ;  /* 0x000000ff0600720b */ /* 0x000fe20003f0d000 */
[----:B------:R-:W-:Y:S02]  /*17d0*/  FFMA R5, R16, -7.5497894158615963534e-08, R5 ;  /* 0xb3a2216810057823 */ /* 0x000fe40000000005 */
[----:B------:R-:W-:Y:S02]  /*17e0*/  FMUL R4, R4, -2 ;  /* 0xc000000004047820 */ /* 0x000fe40000400000 */
[----:B------:R-:W-:-:S03]  /*17f0*/  FFMA R19, R16, -5.3903029534742383927e-15, R5 ;  /* 0xa7c234c510137823 */ /* 0x000fc60000000005 */
[----:B------:R-:W-:Y:S01]  /*1800*/  FSEL R6, R4, +INF , P0 ;  /* 0x7f80000004067808 */ /* 0x000fe20000000000 */
[----:B------:R-:W-:Y:S06]  /*1810*/  @!P1 BRA `(.L_x_19) ;  /* 0x0000000400649947 */ /* 0x000fec0003800000 */
[----:B------:R-:W-:-:S13]  /*1820*/  FSETP.NEU.AND P0, PT, |R3|, +INF , PT ;  /* 0x7f8000000300780b */ /* 0x000fda0003f0d200 */
[----:B------:R-:W-:Y:S05]  /*1830*/  @!P0 BRA `(.L_x_20) ;  /* 0x0000000400548947 */ /* 0x000fea0003800000 */
[----:B------:R-:W-:Y:S01]  /*1840*/  IMAD.SHL.U32 R4, R3, 0x100, RZ ;  /* 0x0000010003047824 */ /* 0x000fe200078e00ff */
[----:B------:R-:W-:Y:S01]  /*1850*/  MOV R25, RZ ;  /* 0x000000ff00197202 */ /* 0x000fe20000000f00 */
[----:B------:R-:W-:Y:S01]  /*1860*/  IMAD.MOV.U32 R19, RZ, RZ, RZ ;  /* 0x000000ffff137224 */ /* 0x000fe200078e00ff */
[----:B------:R-:W-:Y:S02]  /*1870*/  UMOV UR5, URZ ;  /* 0x000000ff00057c82 */ /* 0x000fe40008000000 */
[----:B------:R-:W-:-:S07]  /*1880*/  LOP3.LUT R27, R4, 0x80000000, RZ, 0xfc, !PT ;  /* 0x80000000041b7812 */ /* 0x000fce00078efcff */
.L_x_21:
[----:B------:R-:W0:Y:S02]  /*1890*/  LDC.64 R4, c[0x4][RZ] ;  /* 0x01000000ff047b82 */ /* 0x000e240000000a00 */
[----:B0-----:R-:W-:-:S06]  /*18a0*/  IMAD.WIDE.U32 R4, R25, 0x4, R4 ;  /* 0x0000000419047825 */ /* 0x001fcc00078e0004 */
[----:B------:R-:W2:Y:S01]  /*18b0*/  LDG.E.CONSTANT R4, desc[UR8][R4.64] ;  /* 0x0000000804047981 */ /* 0x000ea2000c1e9900 */
[C---:B------:R-:W-:Y:S02]  /*18c0*/  IMAD.SHL.U32 R18, R25.reuse, 0x4, RZ ;  /* 0x0000000419127824 */ /* 0x040fe400078e00ff */
[----:B------:R-:W-:-:S03]  /*18d0*/  VIADD R25, R25, 0x1 ;  /* 0x0000000119197836 */ /* 0x000fc60000000000 */
[C---:B------:R-:W-:Y:S02]  /*18e0*/  ISETP.EQ.AND P0, PT, R18.reuse, RZ, PT ;  /* 0x000000ff1200720c */ /* 0x040fe40003f02270 */
[C---:B------:R-:W-:Y:S02]  /*18f0*/  ISETP.EQ.AND P5, PT, R18.reuse, 0x4, PT ;  /* 0x000000041200780c */ /* 0x040fe40003fa2270 */
[C---:B------:R-:W-:Y:S02]  /*1900*/  ISETP.EQ.AND P4, PT, R18.reuse, 0x8, PT ;  /* 0x000000081200780c */ /* 0x040fe40003f82270 */
[C---:B------:R-:W-:Y:S02]  /*1910*/  ISETP.EQ.AND P3, PT, R18.reuse, 0xc, PT ;  /* 0x0000000c1200780c */ /* 0x040fe40003f62270 */
[C---:B------:R-:W-:Y:S02]  /*1920*/  ISETP.EQ.AND P2, PT, R18.reuse, 0x10, PT ;  /* 0x000000101200780c */ /* 0x040fe40003f42270 */
[----:B------:R-:W-:Y:S01]  /*1930*/  ISETP.EQ.AND P1, PT, R18, 0x14, PT ;  /* 0x000000141200780c */ /* 0x000fe20003f22270 */
[----:B--2---:R-:W-:-:S03]  /*1940*/  IMAD.WIDE.U32 R16, R4, R27, RZ ;  /* 0x0000001b04107225 */ /* 0x004fc600078e00ff */
[----:B------:R-:W-:-:S04]  /*1950*/  IADD3 R16, P6, PT, R16, R19, RZ ;  /* 0x0000001310107210 */ /* 0x000fc80007fde0ff */
[----:B------:R-:W-:Y:S01]  /*1960*/  IADD3.X R19, PT, PT, R17, UR5, RZ, P6, !PT ;  /* 0x0000000511137c10 */ /* 0x000fe2000b7fe4ff */
[--C-:B------:R-:W-:Y:S01]  /*1970*/  @P0 IMAD.MOV.U32 R7, RZ, RZ, R16.reuse ;  /* 0x000000ffff070224 */ /* 0x100fe200078e0010 */
[----:B------:R-:W-:Y:S01]  /*1980*/  ISETP.NE.AND P6, PT, R25, 0x6, PT ;  /* 0x000000061900780c */ /* 0x000fe20003fc5270 */
[--C-:B------:R-:W-:Y:S01]  /*1990*/  @P5 IMAD.MOV.U32 R8, RZ, RZ, R16.reuse ;  /* 0x000000ffff085224 */ /* 0x100fe200078e0010 */
[----:B------:R-:W-:Y:S01]  /*19a0*/  @P4 MOV R9, R16 ;  /* 0x0000001000094202 */ /* 0x000fe20000000f00 */
[--C-:B------:R-:W-:Y:S02]  /*19b0*/  @P3 IMAD.MOV.U32 R10, RZ, RZ, R16.reuse ;  /* 0x000000ffff0a3224 */ /* 0x100fe400078e0010 */
[--C-:B------:R-:W-:Y:S02]  /*19c0*/  @P2 IMAD.MOV.U32 R11, RZ, RZ, R16.reuse ;  /* 0x000000ffff0b2224 */ /* 0x100fe400078e0010 */
[----:B------:R-:W-:-:S06]  /*19d0*/  @P1 IMAD.MOV.U32 R20, RZ, RZ, R16 ;  /* 0x000000ffff141224 */ /* 0x000fcc00078e0010 */
[----:B------:R-:W-:Y:S05]  /*19e0*/  @P6 BRA `(.L_x_21) ;  /* 0xfffffffc00a86947 */ /* 0x000fea000383ffff */
[----:B------:R-:W-:Y:S01]  /*19f0*/  SHF.R.U32.HI R4, RZ, 0x17, R3 ;  /* 0x00000017ff047819 */ /* 0x000fe20000011603 */
[----:B------:R-:W-:Y:S03]  /*1a00*/  BSSY.RECONVERGENT B1, `(.L_x_22) ;  /* 0x0000028000017945 */ /* 0x000fe60003800200 */
[C---:B------:R-:W-:Y:S02]  /*1a10*/  LOP3.LUT R5, R4.reuse, 0xe0, RZ, 0xc0, !PT ;  /* 0x000000e004057812 */ /* 0x040fe400078ec0ff */
[----:B------:R-:W-:-:S03]  /*1a20*/  LOP3.LUT P6, RZ, R4, 0x1f, RZ, 0xc0, !PT ;  /* 0x0000001f04ff7812 */ /* 0x000fc600078cc0ff */
[----:B------:R-:W-:-:S05]  /*1a30*/  VIADD R5, R5, 0xffffff80 ;  /* 0xffffff8005057836 */ /* 0x000fca0000000000 */
[----:B------:R-:W-:-:S04]  /*1a40*/  SHF.R.U32.HI R5, RZ, 0x5, R5 ;  /* 0x00000005ff057819 */ /* 0x000fc80000011605 */
[----:B------:R-:W-:-:S04]  /*1a50*/  LEA R17, -R5, RZ, 0x2 ;  /* 0x000000ff05117211 */ /* 0x000fc800078e11ff */
[C---:B------:R-:W-:Y:S02]  /*1a60*/  ISETP.EQ.AND P3, PT, R17.reuse, -0x18, PT ;  /* 0xffffffe81100780c */ /* 0x040fe40003f62270 */
[C---:B------:R-:W-:Y:S02]  /*1a70*/  ISETP.EQ.AND P4, PT, R17.reuse, -0x14, PT ;  /* 0xffffffec1100780c */ /* 0x040fe40003f82270 */
[C---:B------:R-:W-:Y:S02]  /*1a80*/  ISETP.EQ.AND P2, PT, R17.reuse, -0x10, PT ;  /* 0xfffffff01100780c */ /* 0x040fe40003f42270 */
[C---:B------:R-:W-:Y:S02]  /*1a90*/  ISETP.EQ.AND P1, PT, R17.reuse, -0xc, PT ;  /* 0xfffffff41100780c */ /* 0x040fe40003f22270 */
[C---:B------:R-:W-:Y:S02]  /*1aa0*/  ISETP.EQ.AND P0, PT, R17.reuse, -0x8, PT ;  /* 0xfffffff81100780c */ /* 0x040fe40003f02270 */
[----:B------:R-:W-:-:S03]  /*1ab0*/  ISETP.EQ.AND P5, PT, R17, RZ, PT ;  /* 0x000000ff1100720c */ /* 0x000fc60003fa2270 */
[--C-:B------:R-:W-:Y:S01]  /*1ac0*/  @P3 IMAD.MOV.U32 R18, RZ, RZ, R7.reuse ;  /* 0x000000ffff123224 */ /* 0x100fe200078e0007 */
[C---:B------:R-:W-:Y:S01]  /*1ad0*/  ISETP.EQ.AND P3, PT, R17.reuse, -0x4, PT ;  /* 0xfffffffc1100780c */ /* 0x040fe20003f62270 */
[----:B------:R-:W-:Y:S02]  /*1ae0*/  @P4 IMAD.MOV.U32 R5, RZ, RZ, R7 ;  /* 0x000000ffff054224 */ /* 0x000fe400078e0007 */
[--C-:B------:R-:W-:Y:S01]  /*1af0*/  @P4 IMAD.MOV.U32 R18, RZ, RZ, R8.reuse ;  /* 0x000000ffff124224 */ /* 0x100fe200078e0008 */
[----:B------:R-:W-:Y:S01]  /*1b00*/  ISETP.EQ.AND P4, PT, R17, 0x4, PT ;  /* 0x000000041100780c */ /* 0x000fe20003f82270 */
[----:B------:R-:W-:Y:S01]  /*1b10*/  @P2 IMAD.MOV.U32 R5, RZ, RZ, R8 ;  /* 0x000000ffff052224 */ /* 0x000fe200078e0008 */
[----:B------:R-:W-:Y:S01]  /*1b20*/  @P2 MOV R18, R9 ;  /* 0x0000000900122202 */ /* 0x000fe20000000f00 */
[----:B------:R-:W-:Y:S02]  /*1b30*/  @P1 IMAD.MOV.U32 R5, RZ, RZ, R9 ;  /* 0x000000ffff051224 */ /* 0x000fe400078e0009 */
[----:B------:R-:W-:-:S02]  /*1b40*/  @P1 IMAD.MOV.U32 R18, RZ, RZ, R10 ;  /* 0x000000ffff121224 */ /* 0x000fc400078e000a */
[----:B------:R-:W-:Y:S02]  /*1b50*/  @P0 IMAD.MOV.U32 R5, RZ, RZ, R10 ;  /* 0x000000ffff050224 */ /* 0x000fe400078e000a */
[----:B------:R-:W-:Y:S01]  /*1b60*/  @P0 IMAD.MOV.U32 R18, RZ, RZ, R11 ;  /* 0x000000ffff120224 */ /* 0x000fe200078e000b */
[----:B------:R-:W-:Y:S01]  /*1b70*/  @P3 MOV R5, R11 ;  /* 0x0000000b00053202 */ /* 0x000fe20000000f00 */
[--C-:B------:R-:W-:Y:S02]  /*1b80*/  @P3 IMAD.MOV.U32 R18, RZ, RZ, R20.reuse ;  /* 0x000000ffff123224 */ /* 0x100fe400078e0014 */
[----:B------:R-:W-:Y:S02]  /*1b90*/  @P5 IMAD.MOV.U32 R5, RZ, RZ, R20 ;  /* 0x000000ffff055224 */ /* 0x000fe400078e0014 */
[--C-:B------:R-:W-:Y:S02]  /*1ba0*/  @P5 IMAD.MOV.U32 R18, RZ, RZ, R19.reuse ;  /* 0x000000ffff125224 */ /* 0x100fe400078e0013 */
[----:B------:R-:W-:Y:S01]  /*1bb0*/  @P4 IMAD.MOV.U32 R5, RZ, RZ, R19 ;  /* 0x000000ffff054224 */ /* 0x000fe200078e0013 */
[----:B------:R-:W-:Y:S06]  /*1bc0*/  @!P6 BRA `(.L_x_23) ;  /* 0x00000000002ce947 */ /* 0x000fec0003800000 */
[----:B------:R-:W-:Y:S01]  /*1bd0*/  @P2 MOV R16, R7 ;  /* 0x0000000700102202 */ /* 0x000fe20000000f00 */
[----:B------:R-:W-:Y:S01]  /*1be0*/  @P1 IMAD.MOV.U32 R16, RZ, RZ, R8 ;  /* 0x000000ffff101224 */ /* 0x000fe200078e0008 */
[----:B------:R-:W-:Y:S01]  /*1bf0*/  LOP3.LUT R4, R4, 0x1f, RZ, 0xc0, !PT ;  /* 0x0000001f04047812 */ /* 0x000fe200078ec0ff */
[----:B------:R-:W-:Y:S01]  /*1c00*/  @P0 IMAD.MOV.U32 R16, RZ, RZ, R9 ;  /* 0x000000ffff100224 */ /* 0x000fe200078e0009 */
[----:B------:R-:W-:Y:S01]  /*1c10*/  ISETP.EQ.AND P0, PT, R17, 0x8, PT ;  /* 0x000000081100780c */ /* 0x000fe20003f02270 */
[----:B------:R-:W-:Y:S01]  /*1c20*/  @P3 IMAD.MOV.U32 R16, RZ, RZ, R10 ;  /* 0x000000ffff103224 */ /* 0x000fe200078e000a */
[----:B------:R-:W-:Y:S01]  /*1c30*/  SHF.L.W.U32.HI R18, R5, R4, R18 ;  /* 0x0000000405127219 */ /* 0x000fe20000010e12 */
[----:B------:R-:W-:Y:S01]  /*1c40*/  @P5 IMAD.MOV.U32 R16, RZ, RZ, R11 ;  /* 0x000000ffff105224 */ /* 0x000fe200078e000b */
[----:B------:R-:W-:-:S09]  /*1c50*/  @P4 MOV R16, R20 ;  /* 0x0000001400104202 */ /* 0x000fd20000000f00 */
[----:B------:R-:W-:-:S05]  /*1c60*/  @P0 IMAD.MOV.U32 R16, RZ, RZ, R19 ;  /* 0x000000ffff100224 */ /* 0x000fca00078e0013 */
[----:B------:R-:W-:-:S07]  /*1c70*/  SHF.L.W.U32.HI R5, R16, R4, R5 ;  /* 0x0000000410057219 */ /* 0x000fce0000010e05 */
.L_x_23:
[----:B------:R-:W-:Y:S05]  /*1c80*/  BSYNC.RECONVERGENT B1 ;  /* 0x0000000000017941 */ /* 0x000fea0003800200 */
.L_x_22:
        /* <DEDUP_REMOVED lines=16> */
.L_x_20:
[----:B------:R-:W-:Y:S01]  /*1d90*/  FMUL R19, RZ, R3 ;  /* 0x00000003ff137220 */ /* 0x000fe20000400000 */
[----:B------:R-:W-:-:S07]  /*1da0*/  IMAD.MOV.U32 R18, RZ, RZ, RZ ;  /* 0x000000ffff127224 */ /* 0x000fce00078e00ff */
.L_x_19:
[----:B------:R-:W-:Y:S05]  /*1db0*/  BSYNC.RECONVERGENT B0 ;  /* 0x0000000000007941 */ /* 0x000fea0003800200 */
.L_x_18:
[----:B------:R-:W-:Y:S01]  /*1dc0*/  FMUL R4, R19, R19 ;  /* 0x0000001313047220 */ /* 0x000fe20000400000 */
[C---:B------:R-:W-:Y:S01]  /*1dd0*/  LOP3.LUT R3, R18.reuse, 0x1, RZ, 0xc0, !PT ;  /* 0x0000000112037812 */ /* 0x040fe200078ec0ff */
[----:B------:R-:W-:Y:S01]  /*1de0*/  VIADD R18, R18, 0x1 ;  /* 0x0000000112127836 */ /* 0x000fe20000000000 */
[----:B------:R-:W-:Y:S01]  /*1df0*/  IADD3 R5, PT, PT, R6, -0xd000000, RZ ;  /* 0xf300000006057810 */ /* 0x000fe20007ffe0ff */
[----:B------:R-:W-:Y:S01]  /*1e00*/  FFMA R21, R4, R21, -0.0013887860113754868507 ;  /* 0xbab607ed04157423 */ /* 0x000fe20000000015 */
[----:B------:R-:W-:Y:S01]  /*1e10*/  ISETP.NE.U32.AND P0, PT, R3, 0x1, PT ;  /* 0x000000010300780c */ /* 0x000fe20003f05070 */
[----:B------:R0:W1:Y:S01]  /*1e20*/  MUFU.RSQ R17, R6 ;  /* 0x0000000600117308 */ /* 0x0000620000001400 */
[----:B------:R-:W-:Y:S01]  /*1e30*/  LOP3.LUT P1, RZ, R18, 0x2, RZ, 0xc0, !PT ;  /* 0x0000000212ff7812 */ /* 0x000fe2000782c0ff */
[----:B------:R-:W-:Y:S01]  /*1e40*/  BSSY.RECONVERGENT B0, `(.L_x_24) ;  /* 0x0000014000007945 */ /* 0x000fe20003800200 */
[----:B------:R-:W-:Y:S02]  /*1e50*/  FSEL R3, R22, 0.041666727513074874878, !P0 ;  /* 0x3d2aaabb16037808 */ /* 0x000fe40004000000 */
[----:B------:R-:W-:-:S02]  /*1e60*/  FSEL R21, R21, -0.00019574658654164522886, P0 ;  /* 0xb94d415315157808 */ /* 0x000fc40000000000 */
[----:B------:R-:W-:-:S03]  /*1e70*/  FSEL R23, -R23, -0.4999999701976776123, !P0 ;  /* 0xbeffffff17177808 */ /* 0x000fc60004000100 */
[C---:B------:R-:W-:Y:S01]  /*1e80*/  FFMA R21, R4.reuse, R21, R3 ;  /* 0x0000001504157223 */ /* 0x040fe20000000003 */
[----:B------:R-:W-:Y:S02]  /*1e90*/  FSEL R3, R19, 1, !P0 ;  /* 0x3f80000013037808 */ /* 0x000fe40004000000 */
[----:B------:R-:W-:Y:S01]  /*1ea0*/  ISETP.GT.U32.AND P0, PT, R5, 0x727fffff, PT ;  /* 0x727fffff0500780c */ /* 0x000fe20003f04070 */
[C---:B------:R-:W-:Y:S02]  /*1eb0*/  FFMA R21, R4.reuse, R21, R23 ;  /* 0x0000001504157223 */ /* 0x040fe40000000017 */
[----:B------:R-:W-:-:S04]  /*1ec0*/  FFMA R4, R4, R3, RZ ;  /* 0x0000000304047223 */ /* 0x000fc800000000ff */
[----:B------:R-:W-:-:S04]  /*1ed0*/  FFMA R3, R4, R21, R3 ;  /* 0x0000001504037223 */ /* 0x000fc80000000003 */
[----:B------:R-:W-:Y:S02]  /*1ee0*/  @P1 FADD R3, RZ, -R3 ;  /* 0x80000003ff031221 */ /* 0x000fe40000000000 */
[----:B01----:R-:W-:Y:S05]  /*1ef0*/  @!P0 BRA `(.L_x_25) ;  /* 0x0000000000108947 */ /* 0x003fea0003800000 */
[----:B------:R-:W-:-:S07]  /*1f00*/  MOV R22, 0x1f20 ;  /* 0x00001f2000167802 */ /* 0x000fce0000000f00 */
[----:B------:R-:W-:Y:S05]  /*1f10*/  CALL.REL.NOINC `($__internal_0_$__cuda_sm20_sqrt_rn_f32_slowpath) ;  /* 0x0000000c00507944 */ /* 0x000fea0003c00000 */
[----:B------:R-:W-:Y:S01]  /*1f20*/  IMAD.MOV.U32 R4, RZ, RZ, R6 ;  /* 0x000000ffff047224 */ /* 0x000fe200078e0006 */
[----:B------:R-:W-:Y:S06]  /*1f30*/  BRA `(.L_x_26) ;  /* 0x0000000000107947 */ /* 0x000fec0003800000 */
.L_x_25:
[----:B------:R-:W-:Y:S01]  /*1f40*/  FMUL.FTZ R5, R6, R17 ;  /* 0x0000001106057220 */ /* 0x000fe20000410000 */
[----:B------:R-:W-:-:S03]  /*1f50*/  FMUL.FTZ R16, R17, 0.5 ;  /* 0x3f00000011107820 */ /* 0x000fc60000410000 */
[----:B------:R-:W-:-:S04]  /*1f60*/  FFMA R4, -R5, R5, R6 ;  /* 0x0000000505047223 */ /* 0x000fc80000000106 */
[----:B------:R-:W-:-:S07]  /*1f70*/  FFMA R4, R4, R16, R5 ;  /* 0x0000001004047223 */ /* 0x000fce0000000005 */
.L_x_26:
[----:B------:R-:W-:Y:S05]  /*1f80*/  BSYNC.RECONVERGENT B0 ;  /* 0x0000000000007941 */ /* 0x000fea0003800200 */
.L_x_24:
[----:B------:R-:W-:-:S05]  /*1f90*/  FMUL R3, R3, R4 ;  /* 0x0000000403037220 */ /* 0x000fca0000400000 */
[----:B------:R1:W-:Y:S02]  /*1fa0*/  STG.E desc[UR8][R14.64+-0x4], R3 ;  /* 0xfffffc030e007986 */ /* 0x0003e4000c101908 */
.L_x_17:
[----:B-1----:R-:W1:Y:S01]  /*1fb0*/  LDC R3, c[0x0][0x3cc] ;  /* 0x0000f300ff037b82 */ /* 0x002e620000000800 */
[----:B------:R-:W-:-:S06]  /*1fc0*/  UIADD3 UR5, UPT, UPT, UR4, 0x1, URZ ;  /* 0x0000000104057890 */ /* 0x000fcc000fffe0ff */
[----:B-1----:R-:W-:-:S13]  /*1fd0*/  ISETP.NE.AND P0, PT, R3, UR5, PT ;  /* 0x0000000503007c0c */ /* 0x002fda000bf05270 */
[----:B------:R-:W-:Y:S05]  /*1fe0*/  @!P0 EXIT ;  /* 0x000000000000894d */ /* 0x000fea0003800000 */
[----:B------:R-:W-:Y:S01]  /*1ff0*/  UMOV UR4, UR5 ;  /* 0x0000000500047c82 */ /* 0x000fe20008000000 */
[----:B------:R-:W-:Y:S05]  /*2000*/  BRA `(.L_x_27) ;  /* 0xffffffe000547947 */ /* 0x000fea000383ffff */
.L_x_0:
[----:B------:R-:W-:-:S13]  /*2010*/  ISETP.GE.AND P0, PT, R5, R6, PT ;  /* 0x000000060500720c */ /* 0x000fda0003f06270 */
[----:B------:R-:W-:Y:S05]  /*2020*/  @P0 EXIT ;  /* 0x000000000000094d */ /* 0x000fea0003800000 */
[----:B-----5:R-:W-:Y:S01]  /*2030*/  IMAD.SHL.U32 R3, R0, 0x2000, RZ ;  /* 0x0000200000037824 */ /* 0x020fe200078e00ff */
[----:B------:R-:W-:Y:S01]  /*2040*/  UMOV UR4, 0x54442d18 ;  /* 0x54442d1800047882 */ /* 0x000fe20000000000 */
[----:B------:R-:W-:Y:S01]  /*2050*/  IMAD.MOV.U32 R7, RZ, RZ, 0x3e055027 ;  /* 0x3e055027ff077424 */ /* 0x000fe200078e00ff */
[----:B------:R-:W-:Y:S01]  /*2060*/  UMOV UR5, 0x401921fb ;  /* 0x401921fb00057882 */ /* 0x000fe20000000000 */
[----:B------:R-:W-:Y:S01]  /*2070*/  BSSY.RECONVERGENT B0, `(.L_x_28) ;  /* 0x000003b000007945 */ /* 0x000fe20003800200 */
[----:B------:R-:W-:-:S04]  /*2080*/  LOP3.LUT R3, R3, R0, RZ, 0x3c, !PT ;  /* 0x0000000003037212 */ /* 0x000fc800078e3cff */
[----:B------:R-:W-:-:S04]  /*2090*/  SHF.R.U32.HI R0, RZ, 0x11, R3 ;  /* 0x00000011ff007819 */ /* 0x000fc80000011603 */
[----:B------:R-:W-:-:S05]  /*20a0*/  LOP3.LUT R0, R0, R3, RZ, 0x3c, !PT ;  /* 0x0000000300007212 */ /* 0x000fca00078e3cff */
[----:B------:R-:W-:-:S05]  /*20b0*/  IMAD.SHL.U32 R3, R0, 0x20, RZ ;  /* 0x0000002000037824 */ /* 0x000fca00078e00ff */
[----:B------:R-:W-:-:S05]  /*20c0*/  LOP3.LUT R3, R3, R0, RZ, 0x3c, !PT ;  /* 0x0000000003037212 */ /* 0x000fca00078e3cff */
[----:B------:R-:W-:-:S05]  /*20d0*/  IMAD.SHL.U32 R0, R3, 0x2000, RZ ;  /* 0x0000200003007824 */ /* 0x000fca00078e00ff */
[-C--:B------:R-:W-:Y:S02]  /*20e0*/  LOP3.LUT R0, R0, R3.reuse, RZ, 0x3c, !PT ;  /* 0x0000000300007212 */ /* 0x080fe400078e3cff */
[----:B------:R-:W-:Y:S02]  /*20f0*/  I2FP.F32.U32 R3, R3 ;  /* 0x0000000300037245 */ /* 0x000fe40000201000 */
[----:B------:R-:W-:-:S04]  /*2100*/  SHF.R.U32.HI R5, RZ, 0x11, R0 ;  /* 0x00000011ff057819 */ /* 0x000fc80000011600 */
[----:B------:R-:W-:-:S04]  /*2110*/  LOP3.LUT R5, R5, R0, RZ, 0x3c, !PT ;  /* 0x0000000005057212 */ /* 0x000fc800078e3cff */
[----:B------:R-:W-:-:S04]  /*2120*/  SHF.L.U32 R0, R5, 0x5, RZ ;  /* 0x0000000505007819 */ /* 0x000fc800000006ff */
[----:B------:R-:W-:-:S04]  /*2130*/  LOP3.LUT R0, R0, R5, RZ, 0x3c, !PT ;  /* 0x0000000500007212 */ /* 0x000fc800078e3cff */
[----:B------:R-:W-:-:S05]  /*2140*/  I2FP.F32.U32 R0, R0 ;  /* 0x0000000000007245 */ /* 0x000fca0000201000 */
[----:B------:R-:W-:-:S05]  /*2150*/  FMUL R4, R0, 2.3283064365386962891e-10 ;  /* 0x2f80000000047820 */ /* 0x000fca0000400000 */
[----:B------:R-:W-:-:S13]  /*2160*/  FSETP.GEU.AND P0, PT, R4, 1.175494350822287508e-38, PT ;  /* 0x008000000400780b */ /* 0x000fda0003f0e000 */
[----:B------:R-:W-:-:S04]  /*2170*/  @!P0 FMUL R4, R4, 8388608 ;  /* 0x4b00000004048820 */ /* 0x000fc80000400000 */
[----:B------:R-:W-:-:S05]  /*2180*/  VIADD R0, R4, 0xc0d55555 ;  /* 0xc0d5555504007836 */ /* 0x000fca0000000000 */
[----:B------:R-:W-:-:S05]  /*2190*/  LOP3.LUT R5, R0, 0xff800000, RZ, 0xc0, !PT ;  /* 0xff80000000057812 */ /* 0x000fca00078ec0ff */
[----:B------:R-:W-:Y:S01]  /*21a0*/  IMAD.IADD R0, R4, 0x1, -R5 ;  /* 0x0000000104007824 */ /* 0x000fe200078e0a05 */
[----:B------:R-:W-:-:S03]  /*21b0*/  I2FP.F32.S32 R5, R5 ;  /* 0x0000000500057245 */ /* 0x000fc60000201400 */
[----:B------:R-:W-:Y:S01]  /*21c0*/  FADD R2, R0, -1 ;  /* 0xbf80000000027421 */ /* 0x000fe20000000000 */
[----:B------:R-:W-:Y:S02]  /*21d0*/  FSEL R0, RZ, -23, P0 ;  /* 0xc1b80000ff007808 */ /* 0x000fe40000000000 */
[----:B------:R-:W-:Y:S01]  /*21e0*/  ISETP.GT.U32.AND P0, PT, R4, 0x7f7fffff, PT ;  /* 0x7f7fffff0400780c */ /* 0x000fe20003f04070 */
[C---:B------:R-:W-:Y:S02]  /*21f0*/  FFMA R7, R2.reuse, -R7, 0.14084610342979431152 ;  /* 0x3e1039f602077423 */ /* 0x040fe40000000807 */
[----:B------:R-:W-:Y:S01]  /*2200*/  FFMA R5, R5, 1.1920928955078125e-07, R0 ;  /* 0x3400000005057823 */ /* 0x000fe20000000000 */
[----:B------:R-:W-:Y:S01]  /*2210*/  FMUL R0, R3, 2.3283064365386962891e-10 ;  /* 0x2f80000003007820 */ /* 0x000fe20000400000 */
[----:B------:R-:W-:-:S04]  /*2220*/  FFMA R7, R2, R7, -0.12148627638816833496 ;  /* 0xbdf8cdcc02077423 */ /* 0x000fc80000000007 */
[----:B------:R-:W-:-:S04]  /*2230*/  FFMA R7, R2, R7, 0.13980610668659210205 ;  /* 0x3e0f295502077423 */ /* 0x000fc80000000007 */
[----:B------:R-:W-:-:S04]  /*2240*/  FFMA R7, R2, R7, -0.16684235632419586182 ;  /* 0xbe2ad8b902077423 */ /* 0x000fc80000000007 */
[----:B------:R-:W-:-:S04]  /*2250*/  FFMA R7, R2, R7, 0.20012299716472625732 ;  /* 0x3e4ced0b02077423 */ /* 0x000fc80000000007 */
[----:B------:R-:W-:-:S04]  /*2260*/  FFMA R7, R2, R7, -0.24999669194221496582 ;  /* 0xbe7fff2202077423 */ /* 0x000fc80000000007 */
[----:B------:R-:W-:-:S04]  /*2270*/  FFMA R7, R2, R7, 0.33333182334899902344 ;  /* 0x3eaaaa7802077423 */ /* 0x000fc80000000007 */
[----:B------:R-:W-:-:S04]  /*2280*/  FFMA R7, R2, R7, -0.5 ;  /* 0xbf00000002077423 */ /* 0x000fc80000000007 */
[----:B------:R-:W-:-:S04]  /*2290*/  FMUL R7, R2, R7 ;  /* 0x0000000702077220 */ /* 0x000fc80000400000 */
[----:B------:R-:W-:Y:S01]  /*22a0*/  FFMA R2, R2, R7, R2 ;  /* 0x0000000702027223 */ /* 0x000fe20000000002 */
[----:B------:R-:W-:-:S03]  /*22b0*/  IMAD.MOV.U32 R7, RZ, RZ, 0x7f800000 ;  /* 0x7f800000ff077424 */ /* 0x000fc600078e00ff */
[----:B------:R-:W-:Y:S01]  /*22c0*/  FFMA R5, R5, 0.69314718246459960938, R2 ;  /* 0x3f31721805057823 */ /* 0x000fe20000000002 */
[C---:B------:R-:W-:Y:S01]  /*22d0*/  @P0 FFMA R5, R4.reuse, R7, +INF ;  /* 0x7f80000004050423 */ /* 0x040fe20000000007 */
[----:B------:R-:W0:Y:S01]  /*22e0*/  F2F.F64.F32 R2, R0 ;  /* 0x0000000000027310 */ /* 0x000e220000201800 */
[----:B------:R-:W-:Y:S02]  /*22f0*/  FSETP.NEU.AND P0, PT, R4, RZ, PT ;  /* 0x000000ff0400720b */ /* 0x000fe40003f0d000 */
[----:B------:R-:W-:-:S05]  /*2300*/  FMUL R5, R5, -2 ;  /* 0xc000000005057820 */ /* 0x000fca0000400000 */
[----:B------:R-:W-:-:S04]  /*2310*/  FSEL R6, R5, +INF , P0 ;  /* 0x7f80000005067808 */ /* 0x000fc80000000000 */
[----:B------:R-:W-:Y:S01]  /*2320*/  IADD3 R7, PT, PT, R6, -0xd000000, RZ ;  /* 0xf300000006077810 */ /* 0x000fe20007ffe0ff */
[----:B------:R1:W2:Y:S01]  /*2330*/  MUFU.RSQ R5, R6 ;  /* 0x0000000600057308 */ /* 0x0002a20000001400 */
[----:B0-----:R-:W-:Y:S02]  /*2340*/  DMUL R2, R2, UR4 ;  /* 0x0000000402027c28 */ /* 0x001fe40008000000 */
[----:B------:R-:W-:-:S05]  /*2350*/  ISETP.GT.U32.AND P0, PT, R7, 0x727fffff, PT ;  /* 0x727fffff0700780c */ /* 0x000fca0003f04070 */
[----:B------:R1:W0:Y:S08]  /*2360*/  F2F.F32.F64 R4, R2 ;  /* 0x0000000200047310 */ /* 0x0002300000301000 */
[----:B------:R-:W-:Y:S05]  /*2370*/  @!P0 BRA `(.L_x_29) ;  /* 0x0000000000188947 */ /* 0x000fea0003800000 */
[----:B------:R-:W-:Y:S01]  /*2380*/  BSSY.RECONVERGENT B1, `(.L_x_30) ;  /* 0x0000003000017945 */ /* 0x000fe20003800200 */
[----:B------:R-:W-:-:S07]  /*2390*/  MOV R22, 0x23b0 ;  /* 0x000023b000167802 */ /* 0x000fce0000000f00 */
[----:B012---:R-:W-:Y:S05]  /*23a0*/  CALL.REL.NOINC `($__internal_0_$__cuda_sm20_sqrt_rn_f32_slowpath) ;  /* 0x00000008002c7944 */ /* 0x007fea0003c00000 */
[----:B------:R-:W-:Y:S05]  /*23b0*/  BSYNC.RECONVERGENT B1 ;  /* 0x0000000000017941 */ /* 0x000fea0003800200 */
.L_x_30:
[----:B------:R-:W-:Y:S01]  /*23c0*/  IMAD.MOV.U32 R17, RZ, RZ, R6 ;  /* 0x000000ffff117224 */ /* 0x000fe200078e0006 */
[----:B------:R-:W-:Y:S06]  /*23d0*/  BRA `(.L_x_31) ;  /* 0x0000000000107947 */ /* 0x000fec0003800000 */
.L_x_29:
[----:B--2---:R-:W-:Y:S01]  /*23e0*/  FMUL.FTZ R17, R6, R5 ;  /* 0x0000000506117220 */ /* 0x004fe20000410000 */
[----:B------:R-:W-:-:S03]  /*23f0*/  FMUL.FTZ R5, R5, 0.5 ;  /* 0x3f00000005057820 */ /* 0x000fc60000410000 */
[----:B-1----:R-:W-:-:S04]  /*2400*/  FFMA R6, -R17, R17, R6 ;  /* 0x0000001111067223 */ /* 0x002fc80000000106 */
[----:B------:R-:W-:-:S07]  /*2410*/  FFMA R17, R6, R5, R17 ;  /* 0x0000000506117223 */ /* 0x000fce0000000011 */
.L_x_31:
[----:B------:R-:W-:Y:S05]  /*2420*/  BSYNC.RECONVERGENT B0 ;  /* 0x0000000000007941 */ /* 0x000fea0003800200 */
.L_x_28:
[C---:B0-----:R-:W-:Y:S01]  /*2430*/  FMUL R16, R4.reuse, 0.63661974668502807617 ;  /* 0x3f22f98304107820 */ /* 0x041fe20000400000 */
[----:B------:R-:W-:Y:S01]  /*2440*/  SHF.R.U32.HI R13, RZ, 0x17, R4 ;  /* 0x00000017ff0d7819 */ /* 0x000fe20000011604 */
[C---:B------:R-:W-:Y:S01]  /*2450*/  IMAD.SHL.U32 R11, R4.reuse, 0x100, RZ ;  /* 0x00000100040b7824 */ /* 0x040fe200078e00ff */
[----:B------:R-:W-:Y:S01]  /*2460*/  FSETP.GE.AND P0, PT, |R4|, 105615, PT ;  /* 0x47ce47800400780b */ /* 0x000fe20003f06200 */
[----:B------:R-:W-:Y:S01]  /*2470*/  UMOV UR4, URZ ;  /* 0x000000ff00047c82 */ /* 0x000fe20008000000 */
[C---:B------:R-:W-:Y:S01]  /*2480*/  LOP3.LUT R2, R13.reuse, 0xe0, RZ, 0xc0, !PT ;  /* 0x000000e00d027812 */ /* 0x040fe200078ec0ff */
[----:B------:R-:W0:Y:S01]  /*2490*/  F2I.NTZ R16, R16 ;  /* 0x0000001000107305 */ /* 0x000e220000203100 */
[----:B------:R-:W-:Y:S02]  /*24a0*/  LOP3.LUT R13, R13, 0x1f, RZ, 0xc0, !PT ;  /* 0x0000001f0d0d7812 */ /* 0x000fe400078ec0ff */
[----:B------:R-:W-:Y:S01]  /*24b0*/  P2R R5, PR, RZ, 0x1 ;  /* 0x00000001ff057803 */ /* 0x000fe20000000000 */
[----:B------:R-:W-:Y:S01]  /*24c0*/  VIADD R2, R2, 0xffffff80 ;  /* 0xffffff8002027836 */ /* 0x000fe20000000000 */
[----:B------:R-:W-:-:S02]  /*24d0*/  LOP3.LUT R11, R11, 0x80000000, RZ, 0xfc, !PT ;  /* 0x800000000b0b7812 */ /* 0x000fc400078efcff */
[----:B------:R-:W-:Y:S02]  /*24e0*/  IADD3 R10, PT, PT, -R13, 0x20, RZ ;  /* 0x000000200d0a7810 */ /* 0x000fe40007ffe1ff */
[----:B------:R-:W-:-:S05]  /*24f0*/  SHF.R.U32.HI R2, RZ, 0x5, R2 ;  /* 0x00000005ff027819 */ /* 0x000fca0000011602 */
[----:B------:R-:W-:Y:S01]  /*2500*/  IMAD.U32 R5, R2, -0x4, RZ ;  /* 0xfffffffc02057824 */ /* 0x000fe200078e00ff */
[----:B0-----:R-:W-:-:S05]  /*2510*/  I2FP.F32.S32 R3, R16 ;  /* 0x0000001000037245 */ /* 0x001fca0000201400 */
[----:B------:R-:W-:-:S04]  /*2520*/  FFMA R0, R3, -1.5707962512969970703, R4 ;  /* 0xbfc90fda03007823 */ /* 0x000fc80000000004 */
[----:B------:R-:W-:-:S04]  /*2530*/  FFMA R0, R3, -7.5497894158615963534e-08, R0 ;  /* 0xb3a2216803007823 */ /* 0x000fc80000000000 */
[----:B------:R-:W-:Y:S01]  /*2540*/  FFMA R12, R3, -5.3903029534742383927e-15, R0 ;  /* 0xa7c234c5030c7823 */ /* 0x000fe20000000000 */
[----:B------:R-:W-:-:S07]  /*2550*/  @P0 FMUL R12, RZ, R4 ;  /* 0x00000004ff0c0220 */ /* 0x000fce0000400000 */
.L_x_37:
[C---:B------:R-:W-:Y:S01]  /*2560*/  FSETP.GE.AND P1, PT, |R4|.reuse, 105615, PT ;  /* 0x47ce47800400780b */ /* 0x040fe20003f26200 */
[----:B------:R-:W-:Y:S01]  /*2570*/  BSSY.RECONVERGENT B0, `(.L_x_32) ;  /* 0x0000055000007945 */ /* 0x000fe20003800200 */
[----:B------:R-:W-:Y:S02]  /*2580*/  MOV R0, R12 ;  /* 0x0000000c00007202 */ /* 0x000fe40000000f00 */
[----:B------:R-:W-:Y:S02]  /*2590*/  FSETP.EQ.OR P0, PT, |R4|, +INF , !P1 ;  /* 0x7f8000000400780b */ /* 0x000fe40004f02600 */
[----:B------:R-:W-:-:S11]  /*25a0*/  SEL R9, R16, RZ, !P1 ;  /* 0x000000ff10097207 */ /* 0x000fd60004800000 */
[----:B0-----:R-:W-:Y:S05]  /*25b0*/  @P0 BRA `(.L_x_33) ;  /* 0x0000000400400947 */ /* 0x001fea0003800000 */
[----:B------:R-:W0:Y:S01]  /*25c0*/  LDC.64 R2, c[0x4][RZ] ;  /* 0x01000000ff027b82 */ /* 0x000e220000000a00 */
[----:B------:R-:W-:Y:S01]  /*25d0*/  IMAD.MOV.U32 R25, RZ, RZ, RZ ;  /* 0x000000ffff197224 */ /* 0x000fe200078e00ff */
[----:B------:R-:W-:Y:S01]  /*25e0*/  UMOV UR5, URZ ;  /* 0x000000ff00057c82 */ /* 0x000fe20008000000 */
[----:B------:R-:W-:-:S07]  /*25f0*/  IMAD.MOV.U32 R27, RZ, RZ, RZ ;  /* 0x000000ffff1b7224 */ /* 0x000fce00078e00ff */
.L_x_34:
        /* <DEDUP_REMOVED lines=8> */
[----:B------:R-:W-:Y:S01]  /*2680*/  ISETP.EQ.AND P1, PT, R0, 0x10, PT ;  /* 0x000000100000780c */ /* 0x000fe20003f22270 */
[----:B--2---:R-:W-:-:S03]  /*2690*/  IMAD.WIDE.U32 R8, R6, R11, RZ ;  /* 0x0000000b06087225 */ /* 0x004fc600078e00ff */
[----:B------:R-:W-:-:S04]  /*26a0*/  IADD3 R8, P0, PT, R8, R25, RZ ;  /* 0x0000001908087210 */ /* 0x000fc80007f1e0ff */
[----:B------:R-:W-:Y:S01]  /*26b0*/  @P5 MOV R18, R8 ;  /* 0x0000000800125202 */ /* 0x000fe20000000f00 */
[--C-:B------:R-:W-:Y:S01]  /*26c0*/  @P4 IMAD.MOV.U32 R19, RZ, RZ, R8.reuse ;  /* 0x000000ffff134224 */ /* 0x100fe200078e0008 */
[----:B------:R-:W-:Y:S01]  /*26d0*/  ISETP.NE.AND P5, PT, R27, 0x6, PT ;  /* 0x000000061b00780c */ /* 0x000fe20003fa5270 */
[--C-:B------:R-:W-:Y:S01]  /*26e0*/  @P3 IMAD.MOV.U32 R20, RZ, RZ, R8.reuse ;  /* 0x000000ffff143224 */ /* 0x100fe200078e0008 */
[----:B------:R-:W-:Y:S01]  /*26f0*/  IADD3.X R25, PT, PT, R9, UR5, RZ, P0, !PT ;  /* 0x0000000509197c10 */ /* 0x000fe200087fe4ff */
[--C-:B------:R-:W-:Y:S01]  /*2700*/  @P2 IMAD.MOV.U32 R21, RZ, RZ, R8.reuse ;  /* 0x000000ffff152224 */ /* 0x100fe200078e0008 */
[----:B------:R-:W-:Y:S01]  /*2710*/  ISETP.EQ.AND P0, PT, R0, 0x14, PT ;  /* 0x000000140000780c */ /* 0x000fe20003f02270 */
[----:B------:R-:W-:-:S12]  /*2720*/  @P1 IMAD.MOV.U32 R22, RZ, RZ, R8 ;  /* 0x000000ffff161224 */ /* 0x000fd800078e0008 */
[----:B------:R-:W-:Y:S01]  /*2730*/  @P0 MOV R23, R8 ;  /* 0x0000000800170202 */ /* 0x000fe20000000f00 */
[----:B------:R-:W-:Y:S06]  /*2740*/  @P5 BRA `(.L_x_34) ;  /* 0xfffffffc00ac5947 */ /* 0x000fec000383ffff */
[C---:B------:R-:W-:Y:S01]  /*2750*/  ISETP.EQ.AND P3, PT, R5.reuse, -0x18, PT ;  /* 0xffffffe80500780c */ /* 0x040fe20003f62270 */
[----:B------:R-:W-:Y:S01]  /*2760*/  BSSY.RECONVERGENT B1, `(.L_x_35) ;  /* 0x0000026000017945 */ /* 0x000fe20003800200 */
[C---:B------:R-:W-:Y:S02]  /*2770*/  ISETP.EQ.AND P4, PT, R5.reuse, -0x14, PT ;  /* 0xffffffec0500780c */ /* 0x040fe40003f82270 */
[C---:B------:R-:W-:Y:S02]  /*2780*/  ISETP.EQ.AND P0, PT, R5.reuse, -0x10, PT ;  /* 0xfffffff00500780c */ /* 0x040fe40003f02270 */
[C---:B------:R-:W-:Y:S02]  /*2790*/  ISETP.EQ.AND P1, PT, R5.reuse, -0xc, PT ;  /* 0xfffffff40500780c */ /* 0x040fe40003f22270 */
[----:B------:R-:W-:Y:S02]  /*27a0*/  ISETP.EQ.AND P2, PT, R5, -0x8, PT ;  /* 0xfffffff80500780c */ /* 0x000fe40003f42270 */
[----:B------:R-:W-:-:S02]  /*27b0*/  ISETP.NE.AND P6, PT, R13, RZ, PT ;  /* 0x000000ff0d00720c */ /* 0x000fc40003fc5270 */
[C---:B------:R-:W-:Y:S01]  /*27c0*/  ISETP.EQ.AND P5, PT, R5.reuse, 0x4, PT ;  /* 0x000000040500780c */ /* 0x040fe20003fa2270 */
[--C-:B------:R-:W-:Y:S01]  /*27d0*/  @P3 IMAD.MOV.U32 R0, RZ, RZ, R18.reuse ;  /* 0x000000ffff003224 */ /* 0x100fe200078e0012 */
[C---:B------:R-:W-:Y:S01]  /*27e0*/  ISETP.EQ.AND P3, PT, R5.reuse, -0x4, PT ;  /* 0xfffffffc0500780c */ /* 0x040fe20003f62270 */
[----:B------:R-:W-:Y:S02]  /*27f0*/  @P4 IMAD.MOV.U32 R2, RZ, RZ, R18 ;  /* 0x000000ffff024224 */ /* 0x000fe400078e0012 */
[----:B------:R-:W-:Y:S01]  /*2800*/  @P4 IMAD.MOV.U32 R0, RZ, RZ, R19 ;  /* 0x000000ffff004224 */ /* 0x000fe200078e0013 */
[----:B------:R-:W-:Y:S01]  /*2810*/  ISETP.EQ.AND P4, PT, R5, RZ, PT ;  /* 0x000000ff0500720c */ /* 0x000fe20003f82270 */
[--C-:B------:R-:W-:Y:S01]  /*2820*/  @P0 IMAD.MOV.U32 R0, RZ, RZ, R20.reuse ;  /* 0x000000ffff000224 */ /* 0x100fe200078e0014 */
[----:B------:R-:W-:Y:S01]  /*2830*/  @P0 MOV R2, R19 ;  /* 0x0000001300020202 */ /* 0x000fe20000000f00 */
[----:B------:R-:W-:Y:S01]  /*2840*/  @P1 IMAD.MOV.U32 R2, RZ, RZ, R20 ;  /* 0x000000ffff021224 */ /* 0x000fe200078e0014 */
[----:B------:R-:W-:Y:S01]  /*2850*/  @P2 MOV R2, R21 ;  /* 0x0000001500022202 */ /* 0x000fe20000000f00 */
[----:B------:R-:W-:-:S02]  /*2860*/  @P1 IMAD.MOV.U32 R0, RZ, RZ, R21 ;  /* 0x000000ffff001224 */ /* 0x000fc400078e0015 */
[--C-:B------:R-:W-:Y:S02]  /*2870*/  @P2 IMAD.MOV.U32 R0, RZ, RZ, R22.reuse ;  /* 0x000000ffff002224 */ /* 0x100fe400078e0016 */
[----:B------:R-:W-:Y:S02]  /*2880*/  @P3 IMAD.MOV.U32 R2, RZ, RZ, R22 ;  /* 0x000000ffff023224 */ /* 0x000fe400078e0016 */
[----:B------:R-:W-:Y:S02]  /*2890*/  @P3 IMAD.MOV.U32 R0, RZ, RZ, R23 ;  /* 0x000000ffff003224 */ /* 0x000fe400078e0017 */
[----:B------:R-:W-:Y:S01]  /*28a0*/  @P4 MOV R2, R23 ;  /* 0x0000001700024202 */ /* 0x000fe20000000f00 */
[--C-:B------:R-:W-:Y:S02]  /*28b0*/  @P4 IMAD.MOV.U32 R0, RZ, RZ, R25.reuse ;  /* 0x000000ffff004224 */ /* 0x100fe400078e0019 */
[----:B------:R-:W-:Y:S01]  /*28c0*/  @P5 IMAD.MOV.U32 R2, RZ, RZ, R25 ;  /* 0x000000ffff025224 */ /* 0x000fe200078e0019 */
[----:B------:R-:W-:Y:S06]  /*28d0*/  @!P6 BRA `(.L_x_36) ;  /* 0x000000000038e947 */ /* 0x000fec0003800000 */
[----:B------:R-:W-:Y:S01]  /*28e0*/  @P0 IMAD.MOV.U32 R7, RZ, RZ, R18 ;  /* 0x000000ffff070224 */ /* 0x000fe200078e0012 */
[----:B------:R-:W-:Y:S02]  /*28f0*/  ISETP.EQ.AND P0, PT, R5, 0x8, PT ;  /* 0x000000080500780c */ /* 0x000fe40003f02270 */
[----:B------:R-:W-:Y:S01]  /*2900*/  @P1 MOV R7, R19 ;  /* 0x0000001300071202 */ /* 0x000fe20000000f00 */
[----:B------:R-:W-:Y:S01]  /*2910*/  @P2 IMAD.MOV.U32 R7, RZ, RZ, R20 ;  /* 0x000000ffff072224 */ /* 0x000fe200078e0014 */
[-C--:B------:R-:W-:Y:S01]  /*2920*/  SHF.L.U32 R0, R0, R13.reuse, RZ ;  /* 0x0000000d00007219 */ /* 0x080fe200000006ff */
[----:B------:R-:W-:Y:S01]  /*2930*/  @P3 IMAD.MOV.U32 R7, RZ, RZ, R21 ;  /* 0x000000ffff073224 */ /* 0x000fe200078e0015 */
[----:B------:R-:W-:Y:S01]  /*2940*/  SHF.L.U32 R6, R2, R13, RZ ;  /* 0x0000000d02067219 */ /* 0x000fe200000006ff */
[----:B------:R-:W-:Y:S01]  /*2950*/  @P4 IMAD.MOV.U32 R7, RZ, RZ, R22 ;  /* 0x000000ffff074224 */ /* 0x000fe200078e0016 */
[----:B------:R-:W-:Y:S02]  /*2960*/  @P5 MOV R7, R23 ;  /* 0x0000001700075202 */ /* 0x000fe40000000f00 */
[----:B------:R-:W-:-:S03]  /*2970*/  SHF.R.U32.HI R3, RZ, R10, R2 ;  /* 0x0000000aff037219 */ /* 0x000fc60000011602 */
[----:B------:R-:W-:Y:S02]  /*2980*/  @P0 IMAD.MOV.U32 R7, RZ, RZ, R25 ;  /* 0x000000ffff070224 */ /* 0x000fe400078e0019 */
[----:B------:R-:W-:-:S03]  /*2990*/  IMAD.IADD R0, R0, 0x1, R3 ;  /* 0x0000000100007824 */ /* 0x000fc600078e0203 */
[----:B------:R-:W-:-:S05]  /*29a0*/  SHF.R.U32.HI R7, RZ, R10, R7 ;  /* 0x0000000aff077219 */ /* 0x000fca0000011607 */
[----:B------:R-:W-:-:S07]  /*29b0*/  IMAD.IADD R2, R6, 0x1, R7 ;  /* 0x0000000106027824 */ /* 0x000fce00078e0207 */
.L_x_36:
[----:B------:R-:W-:Y:S05]  /*29c0*/  BSYNC.RECONVERGENT B1 ;  /* 0x0000000000017941 */ /* 0x000fea0003800200 */
.L_x_35:
        /* <DEDUP_REMOVED lines=8> */
[----:B------:R-:W-:Y:S02]  /*2a50*/  SHF.R.U32.HI R0, RZ, 0x1e, R0 ;  /* 0x0000001eff007819 */ /* 0x000fe40000011600 */
[----:B------:R-:W-:Y:S02]  /*2a60*/  ISETP.GE.AND P0, PT, R8, RZ, PT ;  /* 0x000000ff0800720c */ /* 0x000fe40003f06270 */
[----:B------:R-:W0:Y:S01]  /*2a70*/  I2F.F64.S64 R2, R2 ;  /* 0x0000000200027312 */ /* 0x000e220000301c00 */
[----:B------:R-:W-:Y:S01]  /*2a80*/  LEA.HI R9, R9, R0, RZ, 0x1 ;  /* 0x0000000009097211 */ /* 0x000fe200078f08ff */
[----:B0-----:R-:W-:-:S10]  /*2a90*/  DMUL R6, R2, UR6 ;  /* 0x0000000602067c28 */ /* 0x001fd40008000000 */
[----:B------:R-:W0:Y:S02]  /*2aa0*/  F2F.F32.F64 R6, R6 ;  /* 0x0000000600067310 */ /* 0x000e240000301000 */
[----:B0-----:R-:W-:-:S07]  /*2ab0*/  FSEL R0, -R6, R6, !P0 ;  /* 0x0000000606007208 */ /* 0x001fce0004000100 */
.L_x_33:
[----:B------:R-:W-:Y:S05]  /*2ac0*/  BSYNC.RECONVERGENT B0 ;  /* 0x0000000000007941 */ /* 0x000fea0003800200 */
.L_x_32:
[C---:B------:R-:W-:Y:S01]  /*2ad0*/  LOP3.LUT R6, R9.reuse, 0x1, RZ, 0xc0, !PT ;  /* 0x0000000109067812 */ /* 0x040fe200078ec0ff */
[----:B------:R-:W-:Y:S02]  /*2ae0*/  IMAD.MOV.U32 R2, RZ, RZ, 0x37cbac00 ;  /* 0x37cbac00ff027424 */ /* 0x000fe400078e00ff */
[----:B------:R-:W-:Y:S01]  /*2af0*/  FMUL R3, R0, R0 ;  /* 0x0000000000037220 */ /* 0x000fe20000400000 */
[----:B------:R-:W-:Y:S01]  /*2b00*/  VIADD R9, R9, 0x1 ;  /* 0x0000000109097836 */ /* 0x000fe20000000000 */
[----:B------:R-:W-:Y:S01]  /*2b10*/  ISETP.NE.U32.AND P0, PT, R6, 0x1, PT ;  /* 0x000000010600780c */ /* 0x000fe20003f05070 */
[----:B------:R-:W-:Y:S02]  /*2b20*/  IMAD.MOV.U32 R6, RZ, RZ, 0x3c0885e4 ;  /* 0x3c0885e4ff067424 */ /* 0x000fe400078e00ff */
[----:B------:R-:W-:Y:S01]  /*2b30*/  FFMA R2, R3, R2, -0.0013887860113754868507 ;  /* 0xbab607ed03027423 */ /* 0x000fe20000000002 */
[----:B------:R-:W-:Y:S01]  /*2b40*/  MOV R7, 0x3e2aaaa8 ;  /* 0x3e2aaaa800077802 */ /* 0x000fe20000000f00 */
[----:B------:R-:W0:Y:S01]  /*2b50*/  LDCU UR5, c[0x0][0x3cc] ;  /* 0x00007980ff0577ac */ /* 0x000e220008000800 */
[----:B------:R-:W-:-:S02]  /*2b60*/  LOP3.LUT P1, RZ, R9, 0x2, RZ, 0xc0, !PT ;  /* 0x0000000209ff7812 */ /* 0x000fc4000782c0ff */
[----:B------:R-:W-:Y:S01]  /*2b70*/  FSEL R2, R2, -0.00019574658654164522886, P0 ;  /* 0xb94d415302027808 */ /* 0x000fe20000000000 */
[----:B------:R-:W-:Y:S01]  /*2b80*/  UIADD3 UR4, UPT, UPT, UR4, 0x1, URZ ;  /* 0x0000000104047890 */ /* 0x000fe2000fffe0ff */
[----:B------:R-:W-:Y:S02]  /*2b90*/  FSEL R6, R6, 0.041666727513074874878, !P0 ;  /* 0x3d2aaabb06067808 */ /* 0x000fe40004000000 */
[----:B------:R-:W-:Y:S02]  /*2ba0*/  FSEL R0, R0, 1, !P0 ;  /* 0x3f80000000007808 */ /* 0x000fe40004000000 */
[----:B------:R-:W-:Y:S01]  /*2bb0*/  FSEL R9, -R7, -0.4999999701976776123, !P0 ;  /* 0xbeffffff07097808 */ /* 0x000fe20004000100 */
[C---:B------:R-:W-:Y:S02]  /*2bc0*/  FFMA R2, R3.reuse, R2, R6 ;  /* 0x0000000203027223 */ /* 0x040fe40000000006 */
[C---:B------:R-:W-:Y:S02]  /*2bd0*/  FFMA R7, R3.reuse, R0, RZ ;  /* 0x0000000003077223 */ /* 0x040fe400000000ff */
[----:B------:R-:W-:-:S04]  /*2be0*/  FFMA R2, R3, R2, R9 ;  /* 0x0000000203027223 */ /* 0x000fc80000000009 */
[----:B------:R-:W-:Y:S01]  /*2bf0*/  FFMA R0, R7, R2, R0 ;  /* 0x0000000207007223 */ /* 0x000fe20000000000 */
[----:B0-----:R-:W-:-:S03]  /*2c00*/  UISETP.NE.AND UP0, UPT, UR4, UR5, UPT ;  /* 0x000000050400728c */ /* 0x001fc6000bf05270 */
[----:B------:R-:W-:-:S04]  /*2c10*/  @P1 FADD R0, RZ, -R0 ;  /* 0x80000000ff001221 */ /* 0x000fc80000000000 */
[----:B------:R-:W-:-:S05]  /*2c20*/  FMUL R3, R0, R17 ;  /* 0x0000001100037220 */ /* 0x000fca0000400000 */
[----:B------:R0:W-:Y:S01]  /*2c30*/  STG.E desc[UR8][R14.64+-0x4], R3 ;  /* 0xfffffc030e007986 */ /* 0x0001e2000c101908 */
[----:B------:R-:W-:Y:S05]  /*2c40*/  BRA.U UP0, `(.L_x_37) ;  /* 0xfffffff900447547 */ /* 0x000fea000b83ffff */
[----:B------:R-:W-:Y:S05]  /*2c50*/  EXIT ;  /* 0x000000000000794d */ /* 0x000fea0003800000 */
        .weak           $__internal_0_$__cuda_sm20_sqrt_rn_f32_slowpath
        .type           $__internal_0_$__cuda_sm20_sqrt_rn_f32_slowpath,@function
        .size           $__internal_0_$__cuda_sm20_sqrt_rn_f32_slowpath,(.L_x_40 - $__internal_0_$__cuda_sm20_sqrt_rn_f32_slowpath)
$__internal_0_$__cuda_sm20_sqrt_rn_f32_slowpath:
[----:B------:R-:W-:-:S13]  /*2c60*/  LOP3.LUT P0, RZ, R6, 0x7fffffff, RZ, 0xc0, !PT ;  /* 0x7fffffff06ff7812 */ /* 0x000fda000780c0ff */
[----:B------:R-:W-:Y:S01]  /*2c70*/  @!P0 IMAD.MOV.U32 R16, RZ, RZ, R6 ;  /* 0x000000ffff108224 */ /* 0x000fe200078e0006 */
[----:B------:R-:W-:Y:S06]  /*2c80*/  @!P0 BRA `(.L_x_38) ;  /* 0x0000000000408947 */ /* 0x000fec0003800000 */
[----:B------:R-:W-:-:S13]  /*2c90*/  FSETP.GEU.FTZ.AND P0, PT, R6, RZ, PT ;  /* 0x000000ff0600720b */ /* 0x000fda0003f1e000 */
[----:B------:R-:W-:Y:S01]  /*2ca0*/  @!P0 IMAD.MOV.U32 R16, RZ, RZ, 0x7fffffff ;  /* 0x7fffffffff108424 */ /* 0x000fe200078e00ff */
[----:B------:R-:W-:Y:S06]  /*2cb0*/  @!P0 BRA `(.L_x_38) ;  /* 0x0000000000348947 */ /* 0x000fec0003800000 */
[----:B------:R-:W-:-:S13]  /*2cc0*/  FSETP.GTU.FTZ.AND P0, PT, |R6|, +INF , PT ;  /* 0x7f8000000600780b */ /* 0x000fda0003f1c200 */
[----:B------:R-:W-:Y:S01]  /*2cd0*/  @P0 FADD.FTZ R16, R6, 1 ;  /* 0x3f80000006100421 */ /* 0x000fe20000010000 */
[----:B------:R-:W-:Y:S06]  /*2ce0*/  @P0 BRA `(.L_x_38) ;  /* 0x0000000000280947 */ /* 0x000fec0003800000 */
[----:B------:R-:W-:-:S13]  /*2cf0*/  FSETP.NEU.FTZ.AND P0, PT, |R6|, +INF , PT ;  /* 0x7f8000000600780b */ /* 0x000fda0003f1d200 */
[----:B------:R-:W-:-:S04]  /*2d00*/  @P0 FFMA R17, R6, 1.84467440737095516160e+19, RZ ;  /* 0x5f80000006110823 */ /* 0x000fc800000000ff */
[----:B------:R-:W0:Y:S02]  /*2d10*/  @P0 MUFU.RSQ R16, R17 ;  /* 0x0000001100100308 */ /* 0x000e240000001400 */
[----:B0-----:R-:W-:Y:S01]  /*2d20*/  @P0 FMUL.FTZ R18, R17, R16 ;  /* 0x0000001011120220 */ /* 0x001fe20000410000 */
[----:B------:R-:W-:Y:S01]  /*2d30*/  @P0 FMUL.FTZ R21, R16, 0.5 ;  /* 0x3f00000010150820 */ /* 0x000fe20000410000 */
[----:B------:R-:W-:Y:S02]  /*2d40*/  @!P0 IMAD.MOV.U32 R16, RZ, RZ, R6 ;  /* 0x000000ffff108224 */ /* 0x000fe400078e0006 */
[----:B------:R-:W-:-:S04]  /*2d50*/  @P0 FADD.FTZ R19, -R18, -RZ ;  /* 0x800000ff12130221 */ /* 0x000fc80000010100 */
[----:B------:R-:W-:-:S04]  /*2d60*/  @P0 FFMA R19, R18, R19, R17 ;  /* 0x0000001312130223 */ /* 0x000fc80000000011 */
[----:B------:R-:W-:-:S04]  /*2d70*/  @P0 FFMA R19, R19, R21, R18 ;  /* 0x0000001513130223 */ /* 0x000fc80000000012 */
[----:B------:R-:W-:-:S07]  /*2d80*/  @P0 FMUL.FTZ R16, R19, 2.3283064365386962891e-10 ;  /* 0x2f80000013100820 */ /* 0x000fce0000410000 */
.L_x_38:
[----:B------:R-:W-:Y:S01]  /*2d90*/  MOV R6, R16 ;  /* 0x0000001000067202 */ /* 0x000fe20000000f00 */
[----:B------:R-:W-:Y:S02]  /*2da0*/  IMAD.MOV.U32 R16, RZ, RZ, R22 ;  /* 0x000000ffff107224 */ /* 0x000fe400078e0016 */
[----:B------:R-:W-:-:S04]  /*2db0*/  IMAD.MOV.U32 R17, RZ, RZ, 0x0 ;  /* 0x00000000ff117424 */ /* 0x000fc800078e00ff */
[----:B------:R-:W-:Y:S05]  /*2dc0*/  RET.REL.NODEC R16 `(_Z8simulatePjPfS_S_S_S0_S0_iS0_ii) ;  /* 0xffffffd0108c7950 */ /* 0x000fea0003c3ffff */
.L_x_39:
[----:B------:R-:W-:-:S00]  /*2dd0*/  BRA `(.L_x_39) ;  /* 0xfffffffc00fc7947 */ /* 0x000fc0000383ffff */
[----:B------:R-:W-:-:S00]  /*2de0*/  NOP ;  /* 0x0000000000007918 */ /* 0x000fc00000000000 */
        /* <DEDUP_REMOVED lines=9> */
.L_x_40:


//--------------------- .nv.global.init           --------------------------
	.section	.nv.global.init,"aw",@progbits
	.align	4
.nv.global.init:
	.type		__cudart_i2opi_f,@object
	.size		__cudart_i2opi_f,(.L_0 - __cudart_i2opi_f)
__cudart_i2opi_f:
        /*0000*/ 	.byte	0x41, 0x90, 0x43, 0x3c, 0x99, 0x95, 0x62, 0xdb, 0xc0, 0xdd, 0x34, 0xf5, 0xd1, 0x57, 0x27, 0xfc
        /*0010*/ 	.byte	0x29, 0x15, 0x44, 0x4e, 0x6e, 0x83, 0xf9, 0xa2
.L_0:


//--------------------- .nv.shared.reserved.0     --------------------------
	.section	.nv.shared.reserved.0,"aw",@nobits
	.weak		__nv_reservedSMEM_offset_0_alias
	.size		__nv_reservedSMEM_offset_0_alias, 0, 64
	.other		__nv_reservedSMEM_offset_0_alias,@"STO_CUDA_RESERVED_SHARED STV_DEFAULT"
__nv_reservedSMEM_offset_0_alias:
	.zero		0
	.zero		64


//--------------------- .nv.constant0._Z8simulatePjPfS_S_S_S0_S0_iS0_ii --------------------------
	.section	.nv.constant0._Z8simulatePjPfS_S_S_S0_S0_iS0_ii,"a",@progbits
	.sectionflags	@""
	.align	4
.nv.constant0._Z8simulatePjPfS_S_S_S0_S0_iS0_ii:
	.zero		976


//--------------------- SYMBOLS --------------------------

	.type		.nv.reservedSmem.offset0,@object
	.size		.nv.reservedSmem.offset0,0x4
